	.headerflags	@"EF_CUDA_TEXMODE_UNIFIED EF_CUDA_64BIT_ADDRESS EF_CUDA_SM86 EF_CUDA_VIRTUAL_SM(EF_CUDA_SM86)"
	.elftype	@"ET_EXEC"


//--------------------- .nv.info                  --------------------------
	.section	.nv.info,"",@"SHT_CUDA_INFO"
	.align	4


	//----- nvinfo : EIATTR_REGCOUNT
	.align		4
        /*0000*/ 	.byte	0x04, 0x2f
        /*0002*/ 	.short	(.L_2 - .L_1)
	.align		4
.L_1:
        /*0004*/ 	.word	index@(triton_red_fused__to_copy_add_amax_amin_clamp_mul_native_layer_norm_reciprocal_12)
        /*0008*/ 	.word	0x00000080


	//----- nvinfo : EIATTR_MIN_STACK_SIZE
	.align		4
.L_2:
        /*000c*/ 	.byte	0x04, 0x12
        /*000e*/ 	.short	(.L_4 - .L_3)
	.align		4
.L_3:
        /*0010*/ 	.word	index@(triton_red_fused__to_copy_add_amax_amin_clamp_mul_native_layer_norm_reciprocal_12)
        /*0014*/ 	.word	0x00000000


	//----- nvinfo : EIATTR_FRAME_SIZE
	.align		4
.L_4:
        /*0018*/ 	.byte	0x04, 0x11
        /*001a*/ 	.short	(.L_6 - .L_5)
	.align		4
.L_5:
        /*001c*/ 	.word	index@(triton_red_fused__to_copy_add_amax_amin_clamp_mul_native_layer_norm_reciprocal_12)
        /*0020*/ 	.word	0x00000000


	//----- nvinfo : EIATTR_MIN_STACK_SIZE
	.align		4
.L_6:
        /*0024*/ 	.byte	0x04, 0x12
        /*0026*/ 	.short	(.L_8 - .L_7)
	.align		4
.L_7:
        /*0028*/ 	.word	index@(triton_red_fused__to_copy_add_amax_amin_clamp_mul_native_layer_norm_reciprocal_12)
        /*002c*/ 	.word	0x00000000
.L_8:


//--------------------- .nv.info.triton_red_fused__to_copy_add_amax_amin_clamp_mul_native_layer_norm_reciprocal_12 --------------------------
	.section	.nv.info.triton_red_fused__to_copy_add_amax_amin_clamp_mul_native_layer_norm_reciprocal_12,"",@"SHT_CUDA_INFO"
	.sectionflags	@""
	.align	4


	//----- nvinfo : EIATTR_CUDA_API_VERSION
	.align		4
        /*0000*/ 	.byte	0x04, 0x37
        /*0002*/ 	.short	(.L_10 - .L_9)
.L_9:
        /*0004*/ 	.word	0x0000007c


	//----- nvinfo : EIATTR_SW2861232_WAR
	.align		4
.L_10:
        /*0008*/ 	.byte	0x01, 0x35
	.zero		2


	//----- nvinfo : EIATTR_PARAM_CBANK
	.align		4
        /*000c*/ 	.byte	0x04, 0x0a
        /*000e*/ 	.short	(.L_12 - .L_11)
	.align		4
.L_11:
        /*0010*/ 	.word	index@(.nv.constant0.triton_red_fused__to_copy_add_amax_amin_clamp_mul_native_layer_norm_reciprocal_12)
        /*0014*/ 	.short	0x0160
        /*0016*/ 	.short	0x0078


	//----- nvinfo : EIATTR_CBANK_PARAM_SIZE
	.align		4
.L_12:
        /*0018*/ 	.byte	0x03, 0x19
        /*001a*/ 	.short	0x0078


	//----- nvinfo : EIATTR_KPARAM_INFO
	.align		4
        /*001c*/ 	.byte	0x04, 0x17
        /*001e*/ 	.short	(.L_14 - .L_13)
.L_13:
        /*0020*/ 	.word	0x00000000
        /*0024*/ 	.short	0x000f
        /*0026*/ 	.short	0x0070
        /*0028*/ 	.byte	0x00, 0xf4, 0x21, 0x00


	//----- nvinfo : EIATTR_KPARAM_INFO
	.align		4
.L_14:
        /*002c*/ 	.byte	0x04, 0x17
        /*002e*/ 	.short	(.L_16 - .L_15)
.L_15:
        /*0030*/ 	.word	0x00000000
        /*0034*/ 	.short	0x000e
        /*0036*/ 	.short	0x006c
        /*0038*/ 	.byte	0x00, 0xf0, 0x11, 0x00


	//----- nvinfo : EIATTR_KPARAM_INFO
	.align		4
.L_16:
        /*003c*/ 	.byte	0x04, 0x17
        /*003e*/ 	.short	(.L_18 - .L_17)
.L_17:
        /*0040*/ 	.word	0x00000000
        /*0044*/ 	.short	0x000d
        /*0046*/ 	.short	0x0068
        /*0048*/ 	.byte	0x00, 0xf0, 0x11, 0x00


	//----- nvinfo : EIATTR_KPARAM_INFO
	.align		4
.L_18:
        /*004c*/ 	.byte	0x04, 0x17
        /*004e*/ 	.short	(.L_20 - .L_19)
.L_19:
        /*0050*/ 	.word	0x00000000
        /*0054*/ 	.short	0x000c
        /*0056*/ 	.short	0x0060
        /*0058*/ 	.byte	0x00, 0xf4, 0x21, 0x00


	//----- nvinfo : EIATTR_KPARAM_INFO
	.align		4
.L_20:
        /*005c*/ 	.byte	0x04, 0x17
        /*005e*/ 	.short	(.L_22 - .L_21)
.L_21:
        /*0060*/ 	.word	0x00000000
        /*0064*/ 	.short	0x000b
        /*0066*/ 	.short	0x0058
        /*0068*/ 	.byte	0x00, 0xf4, 0x21, 0x00


	//----- nvinfo : EIATTR_KPARAM_INFO
	.align		4
.L_22:
        /*006c*/ 	.byte	0x04, 0x17
        /*006e*/ 	.short	(.L_24 - .L_23)
.L_23:
        /*0070*/ 	.word	0x00000000
        /*0074*/ 	.short	0x000a
        /*0076*/ 	.short	0x0050
        /*0078*/ 	.byte	0x00, 0xf4, 0x21, 0x00


	//----- nvinfo : EIATTR_KPARAM_INFO
	.align		4
.L_24:
        /*007c*/ 	.byte	0x04, 0x17
        /*007e*/ 	.short	(.L_26 - .L_25)
.L_25:
        /*0080*/ 	.word	0x00000000
        /*0084*/ 	.short	0x0009
        /*0086*/ 	.short	0x0048
        /*0088*/ 	.byte	0x00, 0xf4, 0x21, 0x00


	//----- nvinfo : EIATTR_KPARAM_INFO
	.align		4
.L_26:
        /*008c*/ 	.byte	0x04, 0x17
        /*008e*/ 	.short	(.L_28 - .L_27)
.L_27:
        /*0090*/ 	.word	0x00000000
        /*0094*/ 	.short	0x0008
        /*0096*/ 	.short	0x0040
        /*0098*/ 	.byte	0x00, 0xf4, 0x21, 0x00


	//----- nvinfo : EIATTR_KPARAM_INFO
	.align		4
.L_28:
        /*009c*/ 	.byte	0x04, 0x17
        /*009e*/ 	.short	(.L_30 - .L_29)
.L_29:
        /*00a0*/ 	.word	0x00000000
        /*00a4*/ 	.short	0x0007
        /*00a6*/ 	.short	0x0038
        /*00a8*/ 	.byte	0x00, 0xf4, 0x21, 0x00


	//----- nvinfo : EIATTR_KPARAM_INFO
	.align		4
.L_30:
        /*00ac*/ 	.byte	0x04, 0x17
        /*00ae*/ 	.short	(.L_32 - .L_31)
.L_31:
        /*00b0*/ 	.word	0x00000000
        /*00b4*/ 	.short	0x0006
        /*00b6*/ 	.short	0x0030
        /*00b8*/ 	.byte	0x00, 0xf4, 0x21, 0x00


	//----- nvinfo : EIATTR_KPARAM_INFO
	.align		4
.L_32:
        /*00bc*/ 	.byte	0x04, 0x17
        /*00be*/ 	.short	(.L_34 - .L_33)
.L_33:
        /*00c0*/ 	.word	0x00000000
        /*00c4*/ 	.short	0x0005
        /*00c6*/ 	.short	0x0028
        /*00c8*/ 	.byte	0x00, 0xf4, 0x21, 0x00


	//----- nvinfo : EIATTR_KPARAM_INFO
	.align		4
.L_34:
        /*00cc*/ 	.byte	0x04, 0x17
        /*00ce*/ 	.short	(.L_36 - .L_35)
.L_35:
        /*00d0*/ 	.word	0x00000000
        /*00d4*/ 	.short	0x0004
        /*00d6*/ 	.short	0x0020
        /*00d8*/ 	.byte	0x00, 0xf4, 0x21, 0x00


	//----- nvinfo : EIATTR_KPARAM_INFO
	.align		4
.L_36:
        /*00dc*/ 	.byte	0x04, 0x17
        /*00de*/ 	.short	(.L_38 - .L_37)
.L_37:
        /*00e0*/ 	.word	0x00000000
        /*00e4*/ 	.short	0x0003
        /*00e6*/ 	.short	0x0018
        /*00e8*/ 	.byte	0x00, 0xf4, 0x21, 0x00


	//----- nvinfo : EIATTR_KPARAM_INFO
	.align		4
.L_38:
        /*00ec*/ 	.byte	0x04, 0x17
        /*00ee*/ 	.short	(.L_40 - .L_39)
.L_39:
        /*00f0*/ 	.word	0x00000000
        /*00f4*/ 	.short	0x0002
        /*00f6*/ 	.short	0x0010
        /*00f8*/ 	.byte	0x00, 0xf4, 0x21, 0x00


	//----- nvinfo : EIATTR_KPARAM_INFO
	.align		4
.L_40:
        /*00fc*/ 	.byte	0x04, 0x17
        /*00fe*/ 	.short	(.L_42 - .L_41)
.L_41:
        /*0100*/ 	.word	0x00000000
        /*0104*/ 	.short	0x0001
        /*0106*/ 	.short	0x0008
        /*0108*/ 	.byte	0x00, 0xf4, 0x21, 0x00


	//----- nvinfo : EIATTR_KPARAM_INFO
	.align		4
.L_42:
        /*010c*/ 	.byte	0x04, 0x17
        /*010e*/ 	.short	(.L_44 - .L_43)
.L_43:
        /*0110*/ 	.word	0x00000000
        /*0114*/ 	.short	0x0000
        /*0116*/ 	.short	0x0000
        /*0118*/ 	.byte	0x00, 0xf4, 0x21, 0x00


	//----- nvinfo : EIATTR_MAXREG_COUNT
	.align		4
.L_44:
        /*011c*/ 	.byte	0x03, 0x1b
        /*011e*/ 	.short	0x00ff


	//----- nvinfo : EIATTR_COOP_GROUP_MASK_REGIDS
	.align		4
        /*0120*/ 	.byte	0x04, 0x29
        /*0122*/ 	.short	(.L_46 - .L_45)


	//   ....[0]....
.L_45:
        /*0124*/ 	.word	0xffffffff


	//   ....[1]....
        /*0128*/ 	.word	0xffffffff


	//   ....[2]....
        /*012c*/ 	.word	0xffffffff


	//   ....[3]....
        /*0130*/ 	.word	0xffffffff


	//   ....[4]....
        /*0134*/ 	.word	0xffffffff


	//   ....[5]....
        /*0138*/ 	.word	0xffffffff


	//   ....[6]....
        /*013c*/ 	.word	0xffffffff


	//   ....[7]....
        /*0140*/ 	.word	0xffffffff


	//   ....[8]....
        /*0144*/ 	.word	0xffffffff


	//   ....[9]....
        /*0148*/ 	.word	0xffffffff


	//   ....[10]....
        /*014c*/ 	.word	0xffffffff


	//   ....[11]....
        /*0150*/ 	.word	0xffffffff


	//   ....[12]....
        /*0154*/ 	.word	0xffffffff


	//   ....[13]....
        /*0158*/ 	.word	0xffffffff


	//   ....[14]....
        /*015c*/ 	.word	0xffffffff


	//   ....[15]....
        /*0160*/ 	.word	0xffffffff


	//   ....[16]....
        /*0164*/ 	.word	0xffffffff


	//   ....[17]....
        /*0168*/ 	.word	0xffffffff


	//   ....[18]....
        /*016c*/ 	.word	0xffffffff


	//   ....[19]....
        /*0170*/ 	.word	0xffffffff


	//   ....[20]....
        /*0174*/ 	.word	0xffffffff


	//   ....[21]....
        /*0178*/ 	.word	0xffffffff


	//   ....[22]....
        /*017c*/ 	.word	0xffffffff


	//   ....[23]....
        /*0180*/ 	.word	0xffffffff


	//   ....[24]....
        /*0184*/ 	.word	0xffffffff


	//----- nvinfo : EIATTR_COOP_GROUP_INSTR_OFFSETS
	.align		4
.L_46:
        /*0188*/ 	.byte	0x04, 0x28
        /*018a*/ 	.short	(.L_48 - .L_47)


	//   ....[0]....
.L_47:
        /*018c*/ 	.word	0x00003b10


	//   ....[1]....
        /*0190*/ 	.word	0x00003bc0


	//   ....[2]....
        /*0194*/ 	.word	0x00003d30


	//   ....[3]....
        /*0198*/ 	.word	0x00003de0


	//   ....[4]....
        /*019c*/ 	.word	0x00003f40


	//   ....[5]....
        /*01a0*/ 	.word	0x00003ff0


	//   ....[6]....
        /*01a4*/ 	.word	0x00004120


	//   ....[7]....
        /*01a8*/ 	.word	0x000041b0


	//   ....[8]....
        /*01ac*/ 	.word	0x00004270


	//   ....[9]....
        /*01b0*/ 	.word	0x000042c0


	//   ....[10]....
        /*01b4*/ 	.word	0x000043e0


	//   ....[11]....
        /*01b8*/ 	.word	0x000043f0


	//   ....[12]....
        /*01bc*/ 	.word	0x00004460


	//   ....[13]....
        /*01c0*/ 	.word	0x00006200


	//   ....[14]....
        /*01c4*/ 	.word	0x000062a0


	//   ....[15]....
        /*01c8*/ 	.word	0x00006340


	//   ....[16]....
        /*01cc*/ 	.word	0x00006370


	//   ....[17]....
        /*01d0*/ 	.word	0x000063d0


	//   ....[18]....
        /*01d4*/ 	.word	0x000063f0


	//   ....[19]....
        /*01d8*/ 	.word	0x00006450


	//   ....[20]....
        /*01dc*/ 	.word	0x00006470


	//   ....[21]....
        /*01e0*/ 	.word	0x000064c0


	//   ....[22]....
        /*01e4*/ 	.word	0x00006540


	//   ....[23]....
        /*01e8*/ 	.word	0x00006560


	//   ....[24]....
        /*01ec*/ 	.word	0x00006640


	//----- nvinfo : EIATTR_EXIT_INSTR_OFFSETS
	.align		4
.L_48:
        /*01f0*/ 	.byte	0x04, 0x1c
        /*01f2*/ 	.short	(.L_50 - .L_49)


	//   ....[0]....
.L_49:
        /*01f4*/ 	.word	0x00007660


	//----- nvinfo : EIATTR_REQNTID
	.align		4
.L_50:
        /*01f8*/ 	.byte	0x04, 0x10
        /*01fa*/ 	.short	(.L_52 - .L_51)
.L_51:
        /*01fc*/ 	.word	0x00000040
        /*0200*/ 	.word	0x00000001
        /*0204*/ 	.word	0x00000001
.L_52:


//--------------------- .nv.callgraph             --------------------------
	.section	.nv.callgraph,"",@"SHT_CUDA_CALLGRAPH"
	.align	4
	.sectionentsize	8
	.align		4
        /*0000*/ 	.word	0x00000000
	.align		4
        /*0004*/ 	.word	0xffffffff
	.align		4
        /*0008*/ 	.word	0x00000000
	.align		4
        /*000c*/ 	.word	0xfffffffe
	.align		4
        /*0010*/ 	.word	0x00000000
	.align		4
        /*0014*/ 	.word	0xfffffffd
	.align		4
        /*0018*/ 	.word	0x00000000
	.align		4
        /*001c*/ 	.word	0xfffffffc


//--------------------- .nv.rel.action            --------------------------
	.section	.nv.rel.action,"",@"SHT_CUDA_RELOCINFO"
	.align	8
	.sectionentsize	8
        /*0000*/ 	.byte	0x73, 0x00, 0x00, 0x00, 0x00, 0x00, 0x00, 0x00, 0x00, 0x00, 0x00, 0x11, 0x25, 0x00, 0x05, 0x36


//--------------------- .nv.constant4             --------------------------
	.section	.nv.constant4,"a",@progbits
	.align	8
	.align		8
.nv.constant4:
        /*0000*/ 	.dword	_$_str


//--------------------- .nv.constant0.triton_red_fused__to_copy_add_amax_amin_clamp_mul_native_layer_norm_reciprocal_12 --------------------------
	.section	.nv.constant0.triton_red_fused__to_copy_add_amax_amin_clamp_mul_native_layer_norm_reciprocal_12,"a",@progbits
	.sectionflags	@""
	.align	4
.nv.constant0.triton_red_fused__to_copy_add_amax_amin_clamp_mul_native_layer_norm_reciprocal_12:
	.zero		472


//--------------------- .text.triton_red_fused__to_copy_add_amax_amin_clamp_mul_native_layer_norm_reciprocal_12 --------------------------
	.section	.text.triton_red_fused__to_copy_add_amax_amin_clamp_mul_native_layer_norm_reciprocal_12,"ax",@progbits
	.sectionflags	@"SHF_BARRIERS=1"
	.sectioninfo	@"SHI_REGISTERS=128"
	.align	128
        .global         triton_red_fused__to_copy_add_amax_amin_clamp_mul_native_layer_norm_reciprocal_12
        .type           triton_red_fused__to_copy_add_amax_amin_clamp_mul_native_layer_norm_reciprocal_12,@function
        .size           triton_red_fused__to_copy_add_amax_amin_clamp_mul_native_layer_norm_reciprocal_12,(.L_x_7 - triton_red_fused__to_copy_add_amax_amin_clamp_mul_native_layer_norm_reciprocal_12)
        .other          triton_red_fused__to_copy_add_amax_amin_clamp_mul_native_layer_norm_reciprocal_12,@"STO_CUDA_ENTRY STV_DEFAULT"
triton_red_fused__to_copy_add_amax_amin_clamp_mul_native_layer_norm_reciprocal_12:
.text.triton_red_fused__to_copy_add_amax_amin_clamp_mul_native_layer_norm_reciprocal_12:
[----:B------:R-:W-:Y:S02]  /*0000*/  IMAD.MOV.U32 R1, RZ, RZ, c[0x0][0x28] ;  /* 0x00000a00ff017624 */ /* 0x000fe400078e00ff */
[----:B------:R-:W0:Y:S01]  /*0010*/  S2R R0, SR_CTAID.X ;  /* 0x0000000000007919 */ /* 0x000e220000002500 */
[----:B------:R-:W-:Y:S01]  /*0020*/  IMAD.MOV.U32 R5, RZ, RZ, 0x2 ;  /* 0x00000002ff057424 */ /* 0x000fe200078e00ff */
[----:B------:R-:W-:Y:S01]  /*0030*/  PRMT R6, RZ, 0x7610, R6 ;  /* 0x00007610ff067816 */ /* 0x000fe20000000006 */
[----:B------:R-:W-:Y:S01]  /*0040*/  ULDC.64 UR6, c[0x0][0x118] ;  /* 0x0000460000067ab9 */ /* 0x000fe20000000a00 */
[----:B------:R-:W-:Y:S01]  /*0050*/  PRMT R7, RZ, 0x7610, R7 ;  /* 0x00007610ff077816 */ /* 0x000fe20000000007 */
[----:B------:R-:W1:Y:S01]  /*0060*/  S2R R119, SR_TID.X ;  /* 0x0000000000777919 */ /* 0x000e620000002100 */
[----:B------:R-:W-:Y:S01]  /*0070*/  CS2R R112, SRZ ;  /* 0x0000000000707805 */ /* 0x000fe2000001ff00 */
        /* <DEDUP_REMOVED lines=17> */
[C---:B0-----:R-:W-:Y:S01]  /*0190*/  ISETP.GE.AND P1, PT, R0.reuse, 0x200, PT ;  /* 0x000002000000780c */ /* 0x041fe20003f26270 */
[CC--:B------:R-:W-:Y:S01]  /*01a0*/  IMAD.WIDE R2, R0.reuse, R5.reuse, c[0x0][0x180] ;  /* 0x0000600000027625 */ /* 0x0c0fe200078e0205 */
[----:B------:R-:W-:Y:S01]  /*01b0*/  CS2R R106, SRZ ;  /* 0x00000000006a7805 */ /* 0x000fe2000001ff00 */
[----:B------:R-:W-:Y:S01]  /*01c0*/  CS2R R108, SRZ ;  /* 0x00000000006c7805 */ /* 0x000fe2000001ff00 */
[----:B------:R-:W-:Y:S01]  /*01d0*/  UMOV UR8, 0xfffffc00 ;  /* 0xfffffc0000087882 */ /* 0x000fe20000000000 */
[----:B------:R-:W-:Y:S01]  /*01e0*/  IMAD.WIDE R4, R0, R5, c[0x0][0x188] ;  /* 0x0000620000047625 */ /* 0x000fe200078e0205 */
[----:B------:R-:W-:-:S02]  /*01f0*/  UMOV UR9, 0xffffffff ;  /* 0xffffffff00097882 */ /* 0x000fc40000000000 */
[----:B------:R-:W-:Y:S02]  /*0200*/  ULDC.64 UR12, c[0x0][0x198] ;  /* 0x00006600000c7ab9 */ /* 0x000fe40000000a00 */
[----:B------:R-:W-:Y:S02]  /*0210*/  ULDC.64 UR10, c[0x0][0x190] ;  /* 0x00006400000a7ab9 */ /* 0x000fe40000000a00 */
[----:B------:R-:W-:Y:S01]  /*0220*/  ULDC.64 UR4, c[0x0][0x170] ;  /* 0x00005c0000047ab9 */ /* 0x000fe20000000a00 */
[----:B------:R0:W2:Y:S04]  /*0230*/  @!P1 LDG.E.EL.U16 R6, [R2.64] ;  /* 0x0000000602069981 */ /* 0x0000a8000c2e1500 */
[----:B------:R3:W4:Y:S01]  /*0240*/  @!P1 LDG.E.EL.U16 R7, [R4.64] ;  /* 0x0000000604079981 */ /* 0x000722000c2e1500 */
[C---:B-1----:R-:W-:Y:S01]  /*0250*/  LOP3.LUT R116, R119.reuse, 0x3f, RZ, 0xc0, !PT ;  /* 0x0000003f77747812 */ /* 0x042fe200078ec0ff */
[----:B------:R-:W-:-:S02]  /*0260*/  IMAD.SHL.U32 R16, R119, 0x8, RZ ;  /* 0x0000000877107824 */ /* 0x000fc400078e00ff */
[----:B------:R-:W-:Y:S02]  /*0270*/  IMAD.SHL.U32 R119, R119, 0x10, RZ ;  /* 0x0000001077777824 */ /* 0x000fe400078e00ff */
[----:B0-----:R-:W-:Y:S01]  /*0280*/  IMAD.MOV.U32 R3, RZ, RZ, 0x40 ;  /* 0x00000040ff037424 */ /* 0x001fe200078e00ff */
[----:B------:R-:W-:Y:S01]  /*0290*/  LOP3.LUT R16, R16, 0x1f8, RZ, 0xc0, !PT ;  /* 0x000001f810107812 */ /* 0x000fe200078ec0ff */
[----:B------:R-:W-:Y:S01]  /*02a0*/  IMAD R114, R0, 0xc00, RZ ;  /* 0x00000c0000727824 */ /* 0x000fe200078e02ff */
[----:B------:R-:W-:Y:S01]  /*02b0*/  LOP3.LUT R119, R119, 0x3f0, RZ, 0xc0, !PT ;  /* 0x000003f077777812 */ /* 0x000fe200078ec0ff */
[----:B------:R-:W-:Y:S01]  /*02c0*/  IMAD.WIDE.U32 R2, R116, R3, c[0x0][0x168] ;  /* 0x00005a0074027625 */ /* 0x000fe200078e0003 */
[----:B---3--:R-:W-:Y:S02]  /*02d0*/  CS2R R4, SRZ ;  /* 0x0000000000047805 */ /* 0x008fe4000001ff00 */
[----:B------:R-:W-:Y:S01]  /*02e0*/  LOP3.LUT R115, R114, R16, RZ, 0xfc, !PT ;  /* 0x0000001072737212 */ /* 0x000fe200078efcff */
[----:B------:R-:W-:Y:S01]  /*02f0*/  IMAD.SHL.U32 R117, R16, 0x2, RZ ;  /* 0x0000000210757824 */ /* 0x000fe200078e00ff */
[----:B------:R-:W-:-:S02]  /*0300*/  IADD3 R120, P3, R2, 0x6030, RZ ;  /* 0x0000603002787810 */ /* 0x000fc40007f7e0ff */
[----:B------:R-:W-:-:S03]  /*0310*/  LOP3.LUT R114, R114, R119, RZ, 0xfc, !PT ;  /* 0x0000007772727212 */ /* 0x000fc600078efcff */
[----:B------:R-:W-:Y:S02]  /*0320*/  IMAD.X R121, RZ, RZ, R3, P3 ;  /* 0x000000ffff797224 */ /* 0x000fe400018e0603 */
[----:B------:R-:W-:Y:S01]  /*0330*/  CS2R R2, SRZ ;  /* 0x0000000000027805 */ /* 0x000fe2000001ff00 */
[----:B--2---:R-:W-:-:S05]  /*0340*/  IMAD.U32 R8, R6, 0x10000, RZ ;  /* 0x0001000006087824 */ /* 0x004fca00078e00ff */
[----:B------:R-:W-:Y:S01]  /*0350*/  FSETP.GE.AND P0, PT, R8, RZ, PT ;  /* 0x000000ff0800720b */ /* 0x000fe20003f06000 */
[----:B----4-:R-:W-:-:S03]  /*0360*/  IMAD.U32 R8, R7, 0x10000, RZ ;  /* 0x0001000007087824 */ /* 0x010fc600078e00ff */
[----:B------:R-:W-:Y:S02]  /*0370*/  SEL R6, R6, RZ, !P0 ;  /* 0x000000ff06067207 */ /* 0x000fe40004000000 */
[----:B------:R-:W-:Y:S02]  /*0380*/  FSETP.GTU.AND P0, PT, R8, RZ, PT ;  /* 0x000000ff0800720b */ /* 0x000fe40003f0c000 */
[----:B------:R-:W-:Y:S01]  /*0390*/  CS2R R8, SRZ ;  /* 0x0000000000087805 */ /* 0x000fe2000001ff00 */
[----:B------:R-:W-:Y:S01]  /*03a0*/  IMAD.U32 R6, R6, 0x10000, RZ ;  /* 0x0001000006067824 */ /* 0x000fe200078e00ff */
[----:B------:R-:W-:-:S03]  /*03b0*/  SEL R7, R7, RZ, P0 ;  /* 0x000000ff07077207 */ /* 0x000fc60000000000 */
[----:B------:R-:W-:Y:S02]  /*03c0*/  FADD R118, RZ, -R6 ;  /* 0x80000006ff767221 */ /* 0x000fe40000000000 */
[----:B------:R-:W-:-:S03]  /*03d0*/  IMAD.U32 R7, R7, 0x10000, RZ ;  /* 0x0001000007077824 */ /* 0x000fc600078e00ff */
[C---:B------:R-:W-:Y:S02]  /*03e0*/  FSETP.NAN.AND P2, PT, R118.reuse, R118, PT ;  /* 0x000000767600720b */ /* 0x040fe40003f48000 */
[----:B------:R-:W-:-:S11]  /*03f0*/  FSETP.GT.AND P0, PT, R118, R7, PT ;  /* 0x000000077600720b */ /* 0x000fd60003f04000 */
[----:B------:R-:W-:Y:S02]  /*0400*/  @!P2 FSEL R118, R118, R7, P0 ;  /* 0x000000077676a208 */ /* 0x000fe40000000000 */
[----:B------:R-:W-:-:S03]  /*0410*/  CS2R R6, SRZ ;  /* 0x0000000000067805 */ /* 0x000fc6000001ff00 */
[----:B------:R-:W-:-:S05]  /*0420*/  FMUL R118, R118, 0.0078740157186985015869 ;  /* 0x3c01020476767820 */ /* 0x000fca0000400000 */
[C---:B------:R-:W-:Y:S02]  /*0430*/  FSETP.GT.AND P0, PT, R118.reuse, 9.9999997473787516356e-06, PT ;  /* 0x3727c5ac7600780b */ /* 0x040fe40003f04000 */
[----:B------:R-:W-:-:S11]  /*0440*/  FSETP.NAN.AND P2, PT, R118, R118, PT ;  /* 0x000000767600720b */ /* 0x000fd60003f48000 */
[----:B------:R-:W-:Y:S02]  /*0450*/  @!P0 FSEL R118, R118, 9.9999997473787516356e-06, P2 ;  /* 0x3727c5ac76768808 */ /* 0x000fe40001000000 */
.L_x_2:
[----:B------:R-:W-:Y:S01]  /*0460*/  IADD3 R52, R114, UR8, RZ ;  /* 0x0000000872347c10 */ /* 0x000fe2000fffe0ff */
[----:B------:R-:W-:Y:S01]  /*0470*/  CS2R R16, SRZ ;  /* 0x0000000000107805 */ /* 0x000fe2000001ff00 */
[----:B------:R-:W-:Y:S01]  /*0480*/  MOV R53, 0x4 ;  /* 0x0000000400357802 */ /* 0x000fe20000000f00 */
[----:B------:R-:W-:Y:S01]  /*0490*/  CS2R R18, SRZ ;  /* 0x0000000000127805 */ /* 0x000fe2000001ff00 */
[----:B------:R-:W-:Y:S01]  /*04a0*/  IADD3 R122, R52, 0x408, RZ ;  /* 0x00000408347a7810 */ /* 0x000fe20007ffe0ff */
[----:B------:R-:W-:Y:S02]  /*04b0*/  IMAD.U32 R40, RZ, RZ, UR12 ;  /* 0x0000000cff287e24 */ /* 0x000fe4000f8e00ff */
[----:B------:R-:W-:Y:S02]  /*04c0*/  IMAD.U32 R41, RZ, RZ, UR13 ;  /* 0x0000000dff297e24 */ /* 0x000fe4000f8e00ff */
[----:B------:R-:W-:Y:S02]  /*04d0*/  IMAD.U32 R36, RZ, RZ, UR10 ;  /* 0x0000000aff247e24 */ /* 0x000fe4000f8e00ff */
[----:B------:R-:W-:Y:S01]  /*04e0*/  IMAD.U32 R37, RZ, RZ, UR11 ;  /* 0x0000000bff257e24 */ /* 0x000fe2000f8e00ff */
[----:B------:R-:W-:Y:S01]  /*04f0*/  CS2R R28, SRZ ;  /* 0x00000000001c7805 */ /* 0x000fe2000001ff00 */
[----:B------:R-:W-:Y:S01]  /*0500*/  IMAD.WIDE R32, R122, R53, c[0x0][0x178] ;  /* 0x00005e007a207625 */ /* 0x000fe200078e0235 */
[----:B------:R-:W-:Y:S01]  /*0510*/  CS2R R30, SRZ ;  /* 0x00000000001e7805 */ /* 0x000fe2000001ff00 */
[----:B------:R-:W-:Y:S01]  /*0520*/  CS2R R34, SRZ ;  /* 0x0000000000227805 */ /* 0x000fe2000001ff00 */
[----:B------:R-:W-:Y:S01]  /*0530*/  CS2R R46, SRZ ;  /* 0x00000000002e7805 */ /* 0x000fe2000001ff00 */
[C---:B------:R-:W-:Y:S01]  /*0540*/  IMAD.WIDE.U32 R40, R116.reuse, 0x20, R40 ;  /* 0x0000002074287825 */ /* 0x040fe200078e0028 */
[----:B------:R0:W2:Y:S03]  /*0550*/  @!P1 LDG.E.EF.128 R16, [R32.64] ;  /* 0x0000000620109981 */ /* 0x0000a6000c0e1d00 */
[----:B------:R-:W-:Y:S01]  /*0560*/  IMAD.WIDE.U32 R36, R116, 0x20, R36 ;  /* 0x0000002074247825 */ /* 0x000fe200078e0024 */
[----:B------:R1:W3:Y:S04]  /*0570*/  LDG.E.EL.128 R24, [R40.64+0x10] ;  /* 0x0000100628187981 */ /* 0x0002e8000c2e1d00 */
[----:B------:R4:W5:Y:S01]  /*0580*/  LDG.E.EL.128 R20, [R36.64+0x10] ;  /* 0x0000100624147981 */ /* 0x000962000c2e1d00 */
[----:B------:R-:W-:Y:S01]  /*0590*/  IADD3 R44, R52, 0x40c, RZ ;  /* 0x0000040c342c7810 */ /* 0x000fe20007ffe0ff */
[----:B------:R-:W-:-:S02]  /*05a0*/  IMAD.U32 R76, RZ, RZ, UR4 ;  /* 0x00000004ff4c7e24 */ /* 0x000fc4000f8e00ff */
[----:B------:R-:W-:Y:S02]  /*05b0*/  IMAD.U32 R77, RZ, RZ, UR5 ;  /* 0x00000005ff4d7e24 */ /* 0x000fe4000f8e00ff */
[----:B------:R-:W-:Y:S01]  /*05c0*/  IMAD.MOV.U32 R123, RZ, RZ, 0x2 ;  /* 0x00000002ff7b7424 */ /* 0x000fe200078e00ff */
[----:B------:R-:W-:Y:S01]  /*05d0*/  IADD3 R72, R52, 0x400, RZ ;  /* 0x0000040034487810 */ /* 0x000fe20007ffe0ff */
[-C--:B------:R-:W-:Y:S01]  /*05e0*/  IMAD.WIDE R44, R44, R53.reuse, c[0x0][0x178] ;  /* 0x00005e002c2c7625 */ /* 0x080fe200078e0235 */
[----:B0-----:R-:W-:Y:S01]  /*05f0*/  CS2R R32, SRZ ;  /* 0x0000000000207805 */ /* 0x001fe2000001ff00 */
[----:B----4-:R-:W4:Y:S04]  /*0600*/  LDG.E.EL.128 R36, [R36.64] ;  /* 0x0000000624247981 */ /* 0x010f28000c2e1d00 */
[----:B------:R0:W4:Y:S01]  /*0610*/  @!P1 LDG.E.EF.128 R28, [R44.64] ;  /* 0x000000062c1c9981 */ /* 0x000122000c0e1d00 */
[----:B------:R-:W-:-:S03]  /*0620*/  IMAD.WIDE R48, R72, R53, c[0x0][0x178] ;  /* 0x00005e0048307625 */ /* 0x000fc600078e0235 */
[----:B-1----:R-:W4:Y:S04]  /*0630*/  LDG.E.EL.128 R40, [R40.64] ;  /* 0x0000000628287981 */ /* 0x002f28000c2e1d00 */
[----:B------:R1:W4:Y:S01]  /*0640*/  @!P1 LDG.E.EF.128 R32, [R48.64] ;  /* 0x0000000630209981 */ /* 0x000322000c0e1d00 */
[----:B------:R-:W-:Y:S01]  /*0650*/  IADD3 R52, R52, 0x404, RZ ;  /* 0x0000040434347810 */ /* 0x000fe20007ffe0ff */
[----:B0-----:R-:W-:Y:S01]  /*0660*/  CS2R R44, SRZ ;  /* 0x00000000002c7805 */ /* 0x001fe2000001ff00 */
[----:B------:R-:W-:Y:S01]  /*0670*/  CS2R R50, SRZ ;  /* 0x0000000000327805 */ /* 0x000fe2000001ff00 */
[----:B------:R-:W4:Y:S02]  /*0680*/  LDG.E.EL.128 R56, [R120.64+-0x20] ;  /* 0xffffe00678387981 */ /* 0x000f24000c2e1d00 */
[----:B------:R-:W-:-:S02]  /*0690*/  IMAD.WIDE R52, R52, R53, c[0x0][0x178] ;  /* 0x00005e0034347625 */ /* 0x000fc400078e0235 */
[----:B------:R-:W4:Y:S04]  /*06a0*/  LDG.E.EL.128 R60, [R120.64+-0x30] ;  /* 0xffffd006783c7981 */ /* 0x000f28000c2e1d00 */
[----:B------:R0:W4:Y:S01]  /*06b0*/  @!P1 LDG.E.EF.128 R44, [R52.64] ;  /* 0x00000006342c9981 */ /* 0x000122000c0e1d00 */
[----:B------:R-:W-:Y:S01]  /*06c0*/  IMAD.WIDE.U32 R76, R116, 0x20, R76 ;  /* 0x00000020744c7825 */ /* 0x000fe200078e004c */
[----:B-1----:R-:W-:-:S03]  /*06d0*/  CS2R R48, SRZ ;  /* 0x0000000000307805 */ /* 0x002fc6000001ff00 */
[-C--:B------:R-:W-:Y:S01]  /*06e0*/  IMAD.WIDE R72, R72, R123.reuse, c[0x0][0x160] ;  /* 0x0000580048487625 */ /* 0x080fe200078e027b */
[----:B------:R1:W4:Y:S04]  /*06f0*/  LDG.E.EL.128 R64, [R76.64+0x3010] ;  /* 0x003010064c407981 */ /* 0x000328000c2e1d00 */
[----:B0-----:R1:W4:Y:S04]  /*0700*/  LDG.E.EL.128 R52, [R76.64+0x3000] ;  /* 0x003000064c347981 */ /* 0x001328000c2e1d00 */
[----:B------:R0:W4:Y:S01]  /*0710*/  @!P1 LDG.E.EF.128 R48, [R72.64] ;  /* 0x0000000648309981 */ /* 0x000122000c0e1d00 */
[----:B------:R-:W-:Y:S01]  /*0720*/  CS2R R68, SRZ ;  /* 0x0000000000447805 */ /* 0x000fe2000001ff00 */
[----:B------:R-:W-:Y:S01]  /*0730*/  CS2R R70, SRZ ;  /* 0x0000000000467805 */ /* 0x000fe2000001ff00 */
[----:B------:R-:W-:-:S05]  /*0740*/  IMAD.WIDE R122, R122, R123, c[0x0][0x160] ;  /* 0x000058007a7a7625 */ /* 0x000fca00078e027b */
[----:B------:R1:W4:Y:S04]  /*0750*/  @!P1 LDG.E.EF.128 R68, [R122.64] ;  /* 0x000000067a449981 */ /* 0x000328000c0e1d00 */
[----:B0-----:R-:W4:Y:S01]  /*0760*/  LDG.E.EL.128 R72, [R120.64] ;  /* 0x0000000678487981 */ /* 0x001f22000c2e1d00 */
[----:B--2---:R-:W-:-:S05]  /*0770*/  I2FP.F32.S32 R79, R16 ;  /* 0x00000010004f7245 */ /* 0x004fca0000201400 */
[----:B------:R-:W-:Y:S01]  /*0780*/  FMUL R78, R118, R79 ;  /* 0x0000004f764e7220 */ /* 0x000fe20000400000 */
[----:B---3--:R-:W-:Y:S02]  /*0790*/  IMAD.U32 R79, R24, 0x10000, RZ ;  /* 0x00010000184f7824 */ /* 0x008fe400078e00ff */
[----:B-----5:R-:W-:-:S04]  /*07a0*/  IMAD.U32 R16, R20, 0x10000, RZ ;  /* 0x0001000014107824 */ /* 0x020fc800078e00ff */
[----:B------:R-:W-:Y:S02]  /*07b0*/  FFMA R16, R16, R78, R79 ;  /* 0x0000004e10107223 */ /* 0x000fe4000000004f */
[----:B-1----:R-:W2:Y:S01]  /*07c0*/  LDG.E.EL.128 R76, [R120.64+-0x10] ;  /* 0xfffff006784c7981 */ /* 0x002ea2000c2e1d00 */
[----:B------:R-:W-:Y:S02]  /*07d0*/  PRMT R20, R20, 0x7632, R20 ;  /* 0x0000763214147816 */ /* 0x000fe40000000014 */
[----:B------:R-:W-:Y:S02]  /*07e0*/  I2FP.F32.S32 R123, R18 ;  /* 0x00000012007b7245 */ /* 0x000fe40000201400 */
[----:B------:R-:W-:Y:S01]  /*07f0*/  I2FP.F32.S32 R125, R17 ;  /* 0x00000011007d7245 */ /* 0x000fe20000201400 */
[----:B------:R-:W-:Y:S01]  /*0800*/  IMAD.U32 R17, R20, 0x10000, RZ ;  /* 0x0001000014117824 */ /* 0x000fe200078e00ff */
[----:B------:R-:W-:Y:S01]  /*0810*/  SHF.L.U32 R18, R21, 0x10, RZ ;  /* 0x0000001015127819 */ /* 0x000fe200000006ff */
[----:B------:R-:W-:Y:S01]  /*0820*/  FMUL R20, R118, R123 ;  /* 0x0000007b76147220 */ /* 0x000fe20000400000 */
[----:B------:R-:W-:Y:S01]  /*0830*/  IMAD.U32 R123, R25, 0x10000, RZ ;  /* 0x00010000197b7824 */ /* 0x000fe200078e00ff */
[----:B------:R-:W-:-:S02]  /*0840*/  PRMT R21, R21, 0x7632, R21 ;  /* 0x0000763215157816 */ /* 0x000fc40000000015 */
[----:B------:R-:W-:Y:S01]  /*0850*/  PRMT R25, R25, 0x7632, R25 ;  /* 0x0000763219197816 */ /* 0x000fe20000000019 */
[----:B------:R-:W-:Y:S01]  /*0860*/  FFMA R18, R18, R20, R123 ;  /* 0x0000001412127223 */ /* 0x000fe2000000007b */
[----:B------:R-:W-:Y:S01]  /*0870*/  I2FP.F32.S32 R123, R19 ;  /* 0x00000013007b7245 */ /* 0x000fe20000201400 */
[----:B------:R-:W-:Y:S01]  /*0880*/  IMAD.U32 R19, R21, 0x10000, RZ ;  /* 0x0001000015137824 */ /* 0x000fe200078e00ff */
[----:B----4-:R-:W-:Y:S01]  /*0890*/  I2FP.F32.S32 R21, R28 ;  /* 0x0000001c00157245 */ /* 0x010fe20000201400 */
[----:B------:R-:W-:Y:S02]  /*08a0*/  IMAD.U32 R20, R25, 0x10000, RZ ;  /* 0x0001000019147824 */ /* 0x000fe400078e00ff */
[----:B------:R-:W-:Y:S01]  /*08b0*/  FMUL R123, R118, R123 ;  /* 0x0000007b767b7220 */ /* 0x000fe20000400000 */
[----:B------:R-:W-:-:S03]  /*08c0*/  IMAD.U32 R28, R22, 0x10000, RZ ;  /* 0x00010000161c7824 */ /* 0x000fc600078e00ff */
[----:B------:R-:W-:Y:S01]  /*08d0*/  FFMA R19, R19, R123, R20 ;  /* 0x0000007b13137223 */ /* 0x000fe20000000014 */
[----:B------:R-:W-:Y:S01]  /*08e0*/  FMUL R20, R118, R21 ;  /* 0x0000001576147220 */ /* 0x000fe20000400000 */
[----:B------:R-:W-:Y:S01]  /*08f0*/  IMAD.U32 R21, R26, 0x10000, RZ ;  /* 0x000100001a157824 */ /* 0x000fe200078e00ff */
[----:B------:R-:W-:Y:S02]  /*0900*/  PRMT R22, R22, 0x7632, R22 ;  /* 0x0000763216167816 */ /* 0x000fe40000000016 */
[----:B------:R-:W-:Y:S02]  /*0910*/  PRMT R26, R26, 0x7632, R26 ;  /* 0x000076321a1a7816 */ /* 0x000fe4000000001a */
[----:B------:R-:W-:Y:S01]  /*0920*/  I2FP.F32.S32 R29, R29 ;  /* 0x0000001d001d7245 */ /* 0x000fe20000201400 */
[----:B------:R-:W-:Y:S01]  /*0930*/  FFMA R28, R28, R20, R21 ;  /* 0x000000141c1c7223 */ /* 0x000fe20000000015 */
[----:B------:R-:W-:Y:S02]  /*0940*/  IMAD.U32 R22, R22, 0x10000, RZ ;  /* 0x0001000016167824 */ /* 0x000fe400078e00ff */
[----:B------:R-:W-:Y:S01]  /*0950*/  IMAD.U32 R21, R26, 0x10000, RZ ;  /* 0x000100001a157824 */ /* 0x000fe200078e00ff */
[----:B------:R-:W-:-:S04]  /*0960*/  FMUL R29, R118, R29 ;  /* 0x0000001d761d7220 */ /* 0x000fc80000400000 */
[----:B------:R-:W-:Y:S01]  /*0970*/  FFMA R122, R22, R29, R21 ;  /* 0x0000001d167a7223 */ /* 0x000fe20000000015 */
[----:B------:R-:W-:Y:S01]  /*0980*/  I2FP.F32.S32 R21, R30 ;  /* 0x0000001e00157245 */ /* 0x000fe20000201400 */
[----:B------:R-:W-:Y:S02]  /*0990*/  IMAD.U32 R29, R23, 0x10000, RZ ;  /* 0x00010000171d7824 */ /* 0x000fe400078e00ff */
[----:B------:R-:W-:Y:S02]  /*09a0*/  IMAD.U32 R20, R27, 0x10000, RZ ;  /* 0x000100001b147824 */ /* 0x000fe400078e00ff */
[----:B------:R-:W-:Y:S01]  /*09b0*/  FMUL R21, R118, R21 ;  /* 0x0000001576157220 */ /* 0x000fe20000400000 */
[----:B------:R-:W-:-:S03]  /*09c0*/  PRMT R24, R24, 0x7632, R24 ;  /* 0x0000763218187816 */ /* 0x000fc60000000018 */
[----:B------:R-:W-:Y:S01]  /*09d0*/  FFMA R29, R29, R21, R20 ;  /* 0x000000151d1d7223 */ /* 0x000fe20000000014 */
[----:B------:R-:W-:Y:S02]  /*09e0*/  I2FP.F32.S32 R21, R32 ;  /* 0x0000002000157245 */ /* 0x000fe40000201400 */
[----:B------:R-:W-:Y:S02]  /*09f0*/  PRMT R23, R23, 0x7632, R23 ;  /* 0x0000763217177816 */ /* 0x000fe40000000017 */
[----:B------:R-:W-:Y:S02]  /*0a00*/  PRMT R27, R27, 0x7632, R27 ;  /* 0x000076321b1b7816 */ /* 0x000fe4000000001b */
[----:B------:R-:W-:Y:S01]  /*0a10*/  I2FP.F32.S32 R31, R31 ;  /* 0x0000001f001f7245 */ /* 0x000fe20000201400 */
[----:B------:R-:W-:Y:S01]  /*0a20*/  IMAD.U32 R25, R36, 0x10000, RZ ;  /* 0x0001000024197824 */ /* 0x000fe200078e00ff */
[----:B------:R-:W-:Y:S01]  /*0a30*/  FMUL R125, R118, R125 ;  /* 0x0000007d767d7220 */ /* 0x000fe20000400000 */
[----:B------:R-:W-:Y:S01]  /*0a40*/  IMAD.U32 R20, R40, 0x10000, RZ ;  /* 0x0001000028147824 */ /* 0x000fe200078e00ff */
[----:B------:R-:W-:Y:S01]  /*0a50*/  SHF.L.U32 R30, R27, 0x10, RZ ;  /* 0x000000101b1e7819 */ /* 0x000fe200000006ff */
[----:B------:R-:W-:Y:S01]  /*0a60*/  IMAD.U32 R24, R24, 0x10000, RZ ;  /* 0x0001000018187824 */ /* 0x000fe200078e00ff */
[----:B------:R-:W-:Y:S01]  /*0a70*/  FMUL R21, R118, R21 ;  /* 0x0000001576157220 */ /* 0x000fe20000400000 */
[----:B------:R-:W-:Y:S01]  /*0a80*/  PRMT R36, R36, 0x7632, R36 ;  /* 0x0000763224247816 */ /* 0x000fe20000000024 */
[----:B------:R-:W-:Y:S01]  /*0a90*/  IMAD.U32 R23, R23, 0x10000, RZ ;  /* 0x0001000017177824 */ /* 0x000fe200078e00ff */
[----:B------:R-:W-:Y:S01]  /*0aa0*/  PRMT R40, R40, 0x7632, R40 ;  /* 0x0000763228287816 */ /* 0x000fe20000000028 */
[----:B------:R-:W-:Y:S01]  /*0ab0*/  FMUL R31, R118, R31 ;  /* 0x0000001f761f7220 */ /* 0x000fe20000400000 */
[----:B------:R-:W-:Y:S01]  /*0ac0*/  I2FP.F32.S32 R33, R33 ;  /* 0x0000002100217245 */ /* 0x000fe20000201400 */
[----:B------:R-:W-:Y:S01]  /*0ad0*/  FFMA R17, R17, R125, R24 ;  /* 0x0000007d11117223 */ /* 0x000fe20000000018 */
[----:B------:R-:W-:Y:S01]  /*0ae0*/  FFMA R25, R25, R21, R20 ;  /* 0x0000001519197223 */ /* 0x000fe20000000014 */
[----:B------:R-:W-:Y:S01]  /*0af0*/  FFMA R30, R23, R31, R30 ;  /* 0x0000001f171e7223 */ /* 0x000fe2000000001e */
[----:B------:R-:W-:Y:S01]  /*0b00*/  IMAD.U32 R24, R36, 0x10000, RZ ;  /* 0x0001000024187824 */ /* 0x000fe200078e00ff */
[----:B------:R-:W-:Y:S01]  /*0b10*/  FMUL R33, R118, R33 ;  /* 0x0000002176217220 */ /* 0x000fe20000400000 */
[----:B------:R-:W-:Y:S01]  /*0b20*/  IMAD.U32 R21, R40, 0x10000, RZ ;  /* 0x0001000028157824 */ /* 0x000fe200078e00ff */
[----:B------:R-:W-:Y:S01]  /*0b30*/  I2FP.F32.S32 R23, R34 ;  /* 0x0000002200177245 */ /* 0x000fe20000201400 */
[----:B------:R-:W-:-:S02]  /*0b40*/  IMAD.U32 R20, R41, 0x10000, RZ ;  /* 0x0001000029147824 */ /* 0x000fc400078e00ff */
[----:B------:R-:W-:Y:S01]  /*0b50*/  FFMA R24, R24, R33, R21 ;  /* 0x0000002118187223 */ /* 0x000fe20000000015 */
[C---:B------:R-:W-:Y:S01]  /*0b60*/  IMAD.U32 R21, R37.reuse, 0x10000, RZ ;  /* 0x0001000025157824 */ /* 0x040fe200078e00ff */
[C---:B------:R-:W-:Y:S01]  /*0b70*/  FMUL R23, R118.reuse, R23 ;  /* 0x0000001776177220 */ /* 0x040fe20000400000 */
[----:B------:R-:W-:Y:S02]  /*0b80*/  I2FP.F32.S32 R35, R35 ;  /* 0x0000002300237245 */ /* 0x000fe40000201400 */
[----:B------:R-:W-:Y:S02]  /*0b90*/  PRMT R37, R37, 0x7632, R37 ;  /* 0x0000763225257816 */ /* 0x000fe40000000025 */
[----:B------:R-:W-:Y:S01]  /*0ba0*/  PRMT R41, R41, 0x7632, R41 ;  /* 0x0000763229297816 */ /* 0x000fe20000000029 */
[----:B------:R-:W-:Y:S01]  /*0bb0*/  FFMA R21, R21, R23, R20 ;  /* 0x0000001715157223 */ /* 0x000fe20000000014 */
[----:B------:R-:W-:Y:S01]  /*0bc0*/  FMUL R35, R118, R35 ;  /* 0x0000002376237220 */ /* 0x000fe20000400000 */
[----:B------:R-:W-:-:S02]  /*0bd0*/  IMAD.U32 R20, R37, 0x10000, RZ ;  /* 0x0001000025147824 */ /* 0x000fc400078e00ff */
[----:B------:R-:W-:-:S04]  /*0be0*/  IMAD.U32 R41, R41, 0x10000, RZ ;  /* 0x0001000029297824 */ /* 0x000fc800078e00ff */
[----:B------:R-:W-:Y:S01]  /*0bf0*/  FFMA R20, R20, R35, R41 ;  /* 0x0000002314147223 */ /* 0x000fe20000000029 */
[----:B------:R-:W-:Y:S02]  /*0c00*/  I2FP.F32.S32 R35, R44 ;  /* 0x0000002c00237245 */ /* 0x000fe40000201400 */
[----:B------:R-:W-:Y:S01]  /*0c10*/  PRMT R34, R42, 0x7632, R34 ;  /* 0x000076322a227816 */ /* 0x000fe20000000022 */
[----:B------:R-:W-:Y:S01]  /*0c20*/  IMAD.U32 R27, R38, 0x10000, RZ ;  /* 0x00010000261b7824 */ /* 0x000fe200078e00ff */
[----:B------:R-:W-:Y:S01]  /*0c30*/  SHF.L.U32 R42, R42, 0x10, RZ ;  /* 0x000000102a2a7819 */ /* 0x000fe200000006ff */
[----:B------:R-:W-:Y:S01]  /*0c40*/  FMUL R35, R118, R35 ;  /* 0x0000002376237220 */ /* 0x000fe20000400000 */
[----:B------:R-:W-:Y:S02]  /*0c50*/  I2FP.F32.S32 R37, R46 ;  /* 0x0000002e00257245 */ /* 0x000fe40000201400 */
[----:B------:R-:W-:Y:S01]  /*0c60*/  PRMT R22, R38, 0x7632, R22 ;  /* 0x0000763226167816 */ /* 0x000fe20000000016 */
[----:B------:R-:W-:Y:S01]  /*0c70*/  FFMA R27, R27, R35, R42 ;  /* 0x000000231b1b7223 */ /* 0x000fe2000000002a */
[C---:B------:R-:W-:Y:S01]  /*0c80*/  PRMT R26, R39.reuse, 0x7632, R26 ;  /* 0x00007632271a7816 */ /* 0x040fe2000000001a */
[----:B------:R-:W-:Y:S01]  /*0c90*/  IMAD.U32 R23, R39, 0x10000, RZ ;  /* 0x0001000027177824 */ /* 0x000fe200078e00ff */
[----:B------:R-:W-:Y:S01]  /*0ca0*/  I2FP.F32.S32 R45, R45 ;  /* 0x0000002d002d7245 */ /* 0x000fe20000201400 */
[----:B------:R-:W-:Y:S01]  /*0cb0*/  IMAD.U32 R32, R43, 0x10000, RZ ;  /* 0x000100002b207824 */ /* 0x000fe200078e00ff */
[----:B------:R-:W-:Y:S01]  /*0cc0*/  FMUL R37, R118, R37 ;  /* 0x0000002576257220 */ /* 0x000fe20000400000 */
[C---:B------:R-:W-:Y:S01]  /*0cd0*/  PRMT R35, R55.reuse, 0x7632, R35 ;  /* 0x0000763237237816 */ /* 0x040fe20000000023 */
[----:B------:R-:W-:-:S02]  /*0ce0*/  IMAD.U32 R55, R55, 0x10000, RZ ;  /* 0x0001000037377824 */ /* 0x000fc400078e00ff */
[----:B------:R-:W-:Y:S01]  /*0cf0*/  IMAD.U32 R31, R22, 0x10000, RZ ;  /* 0x00010000161f7824 */ /* 0x000fe200078e00ff */
[----:B------:R-:W-:Y:S01]  /*0d00*/  FMUL R45, R118, R45 ;  /* 0x0000002d762d7220 */ /* 0x000fe20000400000 */
[----:B------:R-:W-:Y:S01]  /*0d10*/  IMAD.U32 R22, R26, 0x10000, RZ ;  /* 0x000100001a167824 */ /* 0x000fe200078e00ff */
[----:B------:R-:W-:Y:S01]  /*0d20*/  FFMA R23, R23, R37, R32 ;  /* 0x0000002517177223 */ /* 0x000fe20000000020 */
[----:B------:R-:W-:Y:S01]  /*0d30*/  IMAD.U32 R26, R34, 0x10000, RZ ;  /* 0x00010000221a7824 */ /* 0x000fe200078e00ff */
[----:B------:R-:W-:Y:S01]  /*0d40*/  PRMT R37, R53, 0x7632, R37 ;  /* 0x0000763235257816 */ /* 0x000fe20000000025 */
[----:B------:R-:W-:Y:S01]  /*0d50*/  IMAD.U32 R34, R51, 0x10000, RZ ;  /* 0x0001000033227824 */ /* 0x000fe200078e00ff */
[----:B------:R-:W-:Y:S01]  /*0d60*/  FADD R55, R58, R55 ;  /* 0x000000373a377221 */ /* 0x000fe20000000000 */
[----:B------:R-:W-:Y:S02]  /*0d70*/  PRMT R33, R43, 0x7632, R33 ;  /* 0x000076322b217816 */ /* 0x000fe40000000021 */
[----:B------:R-:W-:Y:S01]  /*0d80*/  I2FP.F32.S32 R47, R47 ;  /* 0x0000002f002f7245 */ /* 0x000fe20000201400 */
[----:B------:R-:W-:Y:S01]  /*0d90*/  FFMA R26, R31, R45, R26 ;  /* 0x0000002d1f1a7223 */ /* 0x000fe2000000001a */
[----:B------:R-:W-:Y:S01]  /*0da0*/  PRMT R31, R49, 0x7632, R31 ;  /* 0x00007632311f7816 */ /* 0x000fe2000000001f */
[----:B------:R-:W-:Y:S01]  /*0db0*/  FFMA R23, R55, R23, R34 ;  /* 0x0000001737177223 */ /* 0x000fe20000000022 */
[----:B------:R-:W-:Y:S01]  /*0dc0*/  IMAD.U32 R34, R37, 0x10000, RZ ;  /* 0x0001000025227824 */ /* 0x000fe200078e00ff */
[----:B------:R-:W-:Y:S01]  /*0dd0*/  FMUL R47, R118, R47 ;  /* 0x0000002f762f7220 */ /* 0x000fe20000400000 */
[----:B------:R-:W-:Y:S01]  /*0de0*/  IMAD.U32 R33, R33, 0x10000, RZ ;  /* 0x0001000021217824 */ /* 0x000fe200078e00ff */
[----:B------:R-:W-:Y:S01]  /*0df0*/  PRMT R36, R52, 0x7632, R36 ;  /* 0x0000763234247816 */ /* 0x000fe20000000024 */
[----:B------:R-:W-:Y:S01]  /*0e00*/  IMAD.U32 R31, R31, 0x10000, RZ ;  /* 0x000100001f1f7824 */ /* 0x000fe200078e00ff */
[----:B------:R-:W-:Y:S01]  /*0e10*/  PRMT R41, R54, 0x7632, R41 ;  /* 0x0000763236297816 */ /* 0x000fe20000000029 */
[----:B------:R-:W-:Y:S01]  /*0e20*/  FADD R34, R63, R34 ;  /* 0x000000223f227221 */ /* 0x000fe20000000000 */
[--C-:B------:R-:W-:Y:S01]  /*0e30*/  FFMA R22, R22, R47, R33.reuse ;  /* 0x0000002f16167223 */ /* 0x100fe20000000021 */
[----:B------:R-:W-:Y:S01]  /*0e40*/  IMAD.U32 R53, R53, 0x10000, RZ ;  /* 0x0001000035357824 */ /* 0x000fe200078e00ff */
[----:B------:R-:W-:Y:S01]  /*0e50*/  PRMT R33, R48, 0x7632, R33 ;  /* 0x0000763230217816 */ /* 0x000fe20000000021 */
[----:B------:R-:W-:Y:S01]  /*0e60*/  IMAD.U32 R36, R36, 0x10000, RZ ;  /* 0x0001000024247824 */ /* 0x000fe200078e00ff */
[----:B------:R-:W-:Y:S01]  /*0e70*/  PRMT R39, R51, 0x7632, R39 ;  /* 0x0000763233277816 */ /* 0x000fe20000000027 */
[----:B------:R-:W-:Y:S01]  /*0e80*/  FFMA R20, R34, R20, R31 ;  /* 0x0000001422147223 */ /* 0x000fe2000000001f */
[----:B------:R-:W-:Y:S01]  /*0e90*/  PRMT R38, R50, 0x7632, R38 ;  /* 0x0000763232267816 */ /* 0x000fe20000000026 */
[----:B------:R-:W-:Y:S01]  /*0ea0*/  IMAD.U32 R32, R49, 0x10000, RZ ;  /* 0x0001000031207824 */ /* 0x000fe200078e00ff */
[----:B------:R-:W-:Y:S01]  /*0eb0*/  FADD R53, R62, R53 ;  /* 0x000000353e357221 */ /* 0x000fe20000000000 */
[----:B------:R-:W-:Y:S01]  /*0ec0*/  IMAD.U32 R42, R41, 0x10000, RZ ;  /* 0x00010000292a7824 */ /* 0x000fe200078e00ff */
[----:B------:R-:W-:Y:S01]  /*0ed0*/  PRMT R31, R67, 0x7632, R31 ;  /* 0x00007632431f7816 */ /* 0x000fe2000000001f */
[----:B------:R-:W-:Y:S01]  /*0ee0*/  IMAD.U32 R33, R33, 0x10000, RZ ;  /* 0x0001000021217824 */ /* 0x000fe200078e00ff */
[----:B------:R-:W-:Y:S01]  /*0ef0*/  FADD R36, R61, R36 ;  /* 0x000000243d247221 */ /* 0x000fe20000000000 */
[----:B------:R-:W-:Y:S01]  /*0f00*/  IMAD.U32 R41, R39, 0x10000, RZ ;  /* 0x0001000027297824 */ /* 0x000fe200078e00ff */
[----:B------:R-:W-:Y:S01]  /*0f10*/  FADD R42, R57, R42 ;  /* 0x0000002a392a7221 */ /* 0x000fe20000000000 */
[----:B------:R-:W-:Y:S01]  /*0f20*/  IMAD.U32 R39, R38, 0x10000, RZ ;  /* 0x0001000026277824 */ /* 0x000fe200078e00ff */
[----:B------:R-:W-:Y:S01]  /*0f30*/  FFMA R21, R53, R21, R32 ;  /* 0x0000001535157223 */ /* 0x000fe20000000020 */
[----:B------:R-:W-:Y:S01]  /*0f40*/  IMAD.U32 R32, R31, 0x10000, RZ ;  /* 0x000100001f207824 */ /* 0x000fe200078e00ff */
[----:B------:R-:W-:Y:S01]  /*0f50*/  UISETP.NE.U32.AND UP0, UPT, UR8, -0x400, UPT ;  /* 0xfffffc000800788c */ /* 0x000fe2000bf05070 */
[----:B------:R-:W-:Y:S01]  /*0f60*/  IMAD.U32 R40, R35, 0x10000, RZ ;  /* 0x0001000023287824 */ /* 0x000fe200078e00ff */
[----:B------:R-:W-:Y:S01]  /*0f70*/  FFMA R24, R36, R24, R33 ;  /* 0x0000001824187223 */ /* 0x000fe20000000021 */
[----:B------:R-:W-:Y:S01]  /*0f80*/  IMAD.U32 R35, R52, 0x10000, RZ ;  /* 0x0001000034237824 */ /* 0x000fe200078e00ff */
[----:B------:R-:W-:Y:S01]  /*0f90*/  SHF.L.U32 R67, R67, 0x10, RZ ;  /* 0x0000001043437819 */ /* 0x000fe200000006ff */
[----:B------:R-:W-:Y:S01]  /*0fa0*/  FFMA R26, R42, R26, R39 ;  /* 0x0000001a2a1a7223 */ /* 0x000fe20000000027 */
[----:B------:R-:W-:Y:S01]  /*0fb0*/  PRMT R33, R66, 0x7632, R33 ;  /* 0x0000763242217816 */ /* 0x000fe20000000021 */
[--C-:B------:R-:W-:Y:S01]  /*0fc0*/  FADD R42, R75, R32.reuse ;  /* 0x000000204b2a7221 */ /* 0x100fe20000000000 */
[----:B------:R-:W-:Y:S01]  /*0fd0*/  UISETP.NE.AND.EX UP0, UPT, UR9, -0x1, UPT, UP0 ;  /* 0xffffffff0900788c */ /* 0x000fe2000bf05300 */
[----:B------:R-:W-:Y:S01]  /*0fe0*/  PRMT R32, R71, 0x7632, R32 ;  /* 0x0000763247207816 */ /* 0x000fe20000000020 */
[----:B------:R-:W-:Y:S01]  /*0ff0*/  IMAD.U32 R48, R48, 0x10000, RZ ;  /* 0x0001000030307824 */ /* 0x000fe200078e00ff */
[----:B------:R-:W-:Y:S01]  /*1000*/  FADD R40, R59, R40 ;  /* 0x000000283b287221 */ /* 0x000fe20000000000 */
[----:B------:R-:W-:Y:S01]  /*1010*/  FADD R35, R60, R35 ;  /* 0x000000233c237221 */ /* 0x000fe20000000000 */
[----:B------:R-:W-:Y:S01]  /*1020*/  PRMT R39, R64, 0x7632, R39 ;  /* 0x0000763240277816 */ /* 0x000fe20000000027 */
[----:B------:R-:W-:Y:S01]  /*1030*/  IMAD.U32 R34, R33, 0x10000, RZ ;  /* 0x0001000021227824 */ /* 0x000fe200078e00ff */
[----:B------:R-:W-:Y:S01]  /*1040*/  FADD R67, R74, R67 ;  /* 0x000000434a437221 */ /* 0x000fe20000000000 */
[----:B------:R-:W-:Y:S01]  /*1050*/  IMAD.U32 R36, R71, 0x10000, RZ ;  /* 0x0001000047247824 */ /* 0x000fe200078e00ff */
[----:B------:R-:W-:Y:S01]  /*1060*/  PRMT R38, R65, 0x7632, R38 ;  /* 0x0000763241267816 */ /* 0x000fe20000000026 */
[----:B------:R-:W-:Y:S01]  /*1070*/  FFMA R22, R40, R22, R41 ;  /* 0x0000001628167223 */ /* 0x000fe20000000029 */
[----:B------:R-:W-:Y:S01]  /*1080*/  FFMA R25, R35, R25, R48 ;  /* 0x0000001923197223 */ /* 0x000fe20000000030 */
[----:B------:R-:W-:Y:S01]  /*1090*/  IMAD.U32 R37, R32, 0x10000, RZ ;  /* 0x0001000020257824 */ /* 0x000fe200078e00ff */
[----:B------:R-:W-:Y:S01]  /*10a0*/  PLOP3.LUT P0, PT, PT, PT, UP0, 0x80, 0x0 ;  /* 0x000000000000781c */ /* 0x000fe20003f0f008 */
[----:B------:R-:W-:Y:S01]  /*10b0*/  IMAD.U32 R35, R66, 0x10000, RZ ;  /* 0x0001000042237824 */ /* 0x000fe200078e00ff */
[----:B------:R-:W-:Y:S01]  /*10c0*/  FADD R40, R73, R34 ;  /* 0x0000002249287221 */ /* 0x000fe20000000000 */
[----:B------:R-:W-:Y:S01]  /*10d0*/  PRMT R32, R68, 0x7632, R32 ;  /* 0x0000763244207816 */ /* 0x000fe20000000020 */
[----:B------:R-:W-:Y:S01]  /*10e0*/  FFMA R29, R67, R29, R36 ;  /* 0x0000001d431d7223 */ /* 0x000fe20000000024 */
[----:B------:R-:W-:Y:S01]  /*10f0*/  SHF.L.U32 R43, R54, 0x10, RZ ;  /* 0x00000010362b7819 */ /* 0x000fe200000006ff */
[----:B------:R-:W-:Y:S01]  /*1100*/  IMAD.U32 R36, R39, 0x10000, RZ ;  /* 0x0001000027247824 */ /* 0x000fe200078e00ff */
[----:B------:R-:W-:Y:S01]  /*1110*/  PRMT R31, R70, 0x7632, R31 ;  /* 0x00007632461f7816 */ /* 0x000fe2000000001f */
[----:B------:R-:W-:Y:S01]  /*1120*/  IMAD.U32 R65, R65, 0x10000, RZ ;  /* 0x0001000041417824 */ /* 0x000fe200078e00ff */
[----:B------:R-:W-:Y:S01]  /*1130*/  PRMT R34, R69, 0x7632, R34 ;  /* 0x0000763245227816 */ /* 0x000fe20000000022 */
[----:B------:R-:W-:-:S02]  /*1140*/  IMAD.U32 R41, R64, 0x10000, RZ ;  /* 0x0001000040297824 */ /* 0x000fc400078e00ff */
[----:B------:R-:W-:Y:S01]  /*1150*/  IMAD.U32 R38, R38, 0x10000, RZ ;  /* 0x0001000026267824 */ /* 0x000fe200078e00ff */
[----:B------:R-:W-:Y:S01]  /*1160*/  FADD R72, R72, R35 ;  /* 0x0000002348487221 */ /* 0x000fe20000000000 */
[----:B------:R-:W-:Y:S01]  /*1170*/  IMAD.U32 R35, R70, 0x10000, RZ ;  /* 0x0001000046237824 */ /* 0x000fe200078e00ff */
[----:B------:R-:W-:Y:S01]  /*1180*/  SHF.L.U32 R33, R68, 0x10, RZ ;  /* 0x0000001044217819 */ /* 0x000fe200000006ff */
[----:B------:R-:W-:Y:S01]  /*1190*/  IMAD.U32 R32, R32, 0x10000, RZ ;  /* 0x0001000020207824 */ /* 0x000fe200078e00ff */
[----:B------:R-:W-:Y:S01]  /*11a0*/  FADD R43, R56, R43 ;  /* 0x0000002b382b7221 */ /* 0x000fe20000000000 */
[----:B------:R-:W-:Y:S02]  /*11b0*/  IMAD.U32 R50, R50, 0x10000, RZ ;  /* 0x0001000032327824 */ /* 0x000fe400078e00ff */
[----:B------:R-:W-:Y:S02]  /*11c0*/  IMAD.U32 R73, R69, 0x10000, RZ ;  /* 0x0001000045497824 */ /* 0x000fe400078e00ff */
[----:B------:R-:W-:-:S02]  /*11d0*/  IMAD.U32 R31, R31, 0x10000, RZ ;  /* 0x000100001f1f7824 */ /* 0x000fc400078e00ff */
[----:B------:R-:W-:Y:S01]  /*11e0*/  IMAD.U32 R34, R34, 0x10000, RZ ;  /* 0x0001000022227824 */ /* 0x000fe200078e00ff */
[----:B------:R-:W-:Y:S01]  /*11f0*/  FFMA R28, R72, R28, R35 ;  /* 0x0000001c481c7223 */ /* 0x000fe20000000023 */
[----:B------:R-:W-:Y:S01]  /*1200*/  FFMA R27, R43, R27, R50 ;  /* 0x0000001b2b1b7223 */ /* 0x000fe20000000032 */
[----:B------:R-:W-:Y:S01]  /*1210*/  FFMA R30, R42, R30, R37 ;  /* 0x0000001e2a1e7223 */ /* 0x000fe20000000025 */
[----:B------:R-:W-:Y:S01]  /*1220*/  FFMA R31, R40, R122, R31 ;  /* 0x0000007a281f7223 */ /* 0x000fe2000000001f */
[----:B------:R-:W-:Y:S01]  /*1230*/  IMAD.MOV.U32 R44, RZ, RZ, 0x3f800000 ;  /* 0x3f800000ff2c7424 */ /* 0x000fe200078e00ff */
[----:B------:R-:W-:Y:S01]  /*1240*/  CS2R R46, SRZ ;  /* 0x00000000002e7805 */ /* 0x000fe2000001ff00 */
[----:B------:R-:W-:Y:S01]  /*1250*/  IMAD.MOV.U32 R43, RZ, RZ, RZ ;  /* 0x000000ffff2b7224 */ /* 0x000fe200078e00ff */
[----:B------:R-:W-:Y:S01]  /*1260*/  CS2R R48, SRZ ;  /* 0x0000000000307805 */ /* 0x000fe2000001ff00 */
[----:B------:R-:W-:Y:S01]  /*1270*/  IMAD.MOV.U32 R45, RZ, RZ, RZ ;  /* 0x000000ffff2d7224 */ /* 0x000fe200078e00ff */
[----:B------:R-:W-:Y:S01]  /*1280*/  CS2R R50, SRZ ;  /* 0x0000000000327805 */ /* 0x000fe2000001ff00 */
[----:B------:R-:W-:Y:S01]  /*1290*/  CS2R R52, SRZ ;  /* 0x0000000000347805 */ /* 0x000fe2000001ff00 */
[----:B------:R-:W-:Y:S01]  /*12a0*/  CS2R R54, SRZ ;  /* 0x0000000000367805 */ /* 0x000fe2000001ff00 */
[----:B------:R-:W-:Y:S01]  /*12b0*/  CS2R R56, SRZ ;  /* 0x0000000000387805 */ /* 0x000fe2000001ff00 */
[----:B------:R-:W-:Y:S01]  /*12c0*/  IMAD.MOV.U32 R58, RZ, RZ, RZ ;  /* 0x000000ffff3a7224 */ /* 0x000fe200078e00ff */
[----:B------:R-:W-:Y:S01]  /*12d0*/  MOV R62, 0x3f800000 ;  /* 0x3f800000003e7802 */ /* 0x000fe20000000f00 */
[----:B------:R-:W-:-:S02]  /*12e0*/  IMAD.MOV.U32 R60, RZ, RZ, RZ ;  /* 0x000000ffff3c7224 */ /* 0x000fc400078e00ff */
[----:B------:R-:W-:Y:S02]  /*12f0*/  IMAD.MOV.U32 R59, RZ, RZ, 0x3f800000 ;  /* 0x3f800000ff3b7424 */ /* 0x000fe400078e00ff */
[----:B------:R-:W-:Y:S02]  /*1300*/  IMAD.MOV.U32 R61, RZ, RZ, 0x3f800000 ;  /* 0x3f800000ff3d7424 */ /* 0x000fe400078e00ff */
[----:B------:R-:W-:Y:S02]  /*1310*/  IMAD.MOV.U32 R63, RZ, RZ, 0x3f800000 ;  /* 0x3f800000ff3f7424 */ /* 0x000fe400078e00ff */
[----:B------:R-:W-:Y:S02]  /*1320*/  IMAD.MOV.U32 R42, RZ, RZ, 0x3f800000 ;  /* 0x3f800000ff2a7424 */ /* 0x000fe400078e00ff */
[----:B------:R-:W-:Y:S02]  /*1330*/  IMAD.MOV.U32 R40, RZ, RZ, 0x3f800000 ;  /* 0x3f800000ff287424 */ /* 0x000fe400078e00ff */
[----:B------:R-:W-:-:S02]  /*1340*/  IMAD.MOV.U32 R39, RZ, RZ, 0x3f800000 ;  /* 0x3f800000ff277424 */ /* 0x000fc400078e00ff */
[----:B------:R-:W-:Y:S02]  /*1350*/  IMAD.MOV.U32 R37, RZ, RZ, 0x3f800000 ;  /* 0x3f800000ff257424 */ /* 0x000fe400078e00ff */
[----:B------:R-:W-:Y:S02]  /*1360*/  IMAD.MOV.U32 R35, RZ, RZ, 0x3f800000 ;  /* 0x3f800000ff237424 */ /* 0x000fe400078e00ff */
[----:B------:R-:W-:Y:S02]  /*1370*/  IMAD.MOV.U32 R74, RZ, RZ, R23 ;  /* 0x000000ffff4a7224 */ /* 0x000fe400078e0017 */
[----:B------:R-:W-:Y:S02]  /*1380*/  IMAD.MOV.U32 R75, RZ, RZ, R22 ;  /* 0x000000ffff4b7224 */ /* 0x000fe400078e0016 */
[----:B------:R-:W-:Y:S02]  /*1390*/  IMAD.MOV.U32 R64, RZ, RZ, R31 ;  /* 0x000000ffff407224 */ /* 0x000fe400078e001f */
[----:B------:R-:W-:-:S02]  /*13a0*/  IMAD.MOV.U32 R67, RZ, RZ, R29 ;  /* 0x000000ffff437224 */ /* 0x000fc400078e001d */
[----:B------:R-:W-:Y:S01]  /*13b0*/  IMAD.MOV.U32 R66, RZ, RZ, R30 ;  /* 0x000000ffff427224 */ /* 0x000fe200078e001e */
[----:B--2---:R-:W-:Y:S01]  /*13c0*/  FADD R77, R77, R36 ;  /* 0x000000244d4d7221 */ /* 0x004fe20000000000 */
[----:B------:R-:W-:Y:S01]  /*13d0*/  FADD R78, R78, R65 ;  /* 0x000000414e4e7221 */ /* 0x000fe20000000000 */
[----:B------:R-:W-:Y:S01]  /*13e0*/  FADD R79, R79, R38 ;  /* 0x000000264f4f7221 */ /* 0x000fe20000000000 */
[----:B------:R-:W-:Y:S01]  /*13f0*/  FADD R36, R76, R41 ;  /* 0x000000294c247221 */ /* 0x000fe20000000000 */
[----:B------:R-:W-:Y:S01]  /*1400*/  FFMA R76, R77, R17, R32 ;  /* 0x000000114d4c7223 */ /* 0x000fe20000000020 */
[----:B------:R-:W-:Y:S01]  /*1410*/  FFMA R73, R78, R18, R73 ;  /* 0x000000124e497223 */ /* 0x000fe20000000049 */
[----:B------:R-:W-:Y:S01]  /*1420*/  FFMA R72, R79, R19, R34 ;  /* 0x000000134f487223 */ /* 0x000fe20000000022 */
[----:B------:R-:W-:Y:S01]  /*1430*/  FFMA R77, R36, R16, R33 ;  /* 0x00000010244d7223 */ /* 0x000fe20000000021 */
[----:B------:R-:W-:Y:S01]  /*1440*/  IMAD.MOV.U32 R41, RZ, RZ, 0x3f800000 ;  /* 0x3f800000ff297424 */ /* 0x000fe200078e00ff */
[----:B------:R-:W-:Y:S01]  /*1450*/  MOV R34, 0x3f800000 ;  /* 0x3f80000000227802 */ /* 0x000fe20000000f00 */
[----:B------:R-:W-:Y:S01]  /*1460*/  IMAD.MOV.U32 R38, RZ, RZ, 0x3f800000 ;  /* 0x3f800000ff267424 */ /* 0x000fe200078e00ff */
[----:B------:R-:W-:Y:S01]  /*1470*/  MOV R65, R28 ;  /* 0x0000001c00417202 */ /* 0x000fe20000000f00 */
[----:B------:R-:W-:-:S02]  /*1480*/  IMAD.MOV.U32 R36, RZ, RZ, 0x3f800000 ;  /* 0x3f800000ff247424 */ /* 0x000fc400078e00ff */
[----:B------:R-:W-:Y:S02]  /*1490*/  IMAD.MOV.U32 R33, RZ, RZ, 0x3f800000 ;  /* 0x3f800000ff217424 */ /* 0x000fe400078e00ff */
[----:B------:R-:W-:Y:S02]  /*14a0*/  IMAD.MOV.U32 R32, RZ, RZ, 0x3f800000 ;  /* 0x3f800000ff207424 */ /* 0x000fe400078e00ff */
[----:B------:R-:W-:Y:S02]  /*14b0*/  IMAD.MOV.U32 R17, RZ, RZ, R27 ;  /* 0x000000ffff117224 */ /* 0x000fe400078e001b */
[----:B------:R-:W-:Y:S02]  /*14c0*/  IMAD.MOV.U32 R16, RZ, RZ, R26 ;  /* 0x000000ffff107224 */ /* 0x000fe400078e001a */
[----:B------:R-:W-:Y:S02]  /*14d0*/  IMAD.MOV.U32 R79, RZ, RZ, R25 ;  /* 0x000000ffff4f7224 */ /* 0x000fe400078e0019 */
[----:B------:R-:W-:-:S02]  /*14e0*/  IMAD.MOV.U32 R78, RZ, RZ, R24 ;  /* 0x000000ffff4e7224 */ /* 0x000fc400078e0018 */
[----:B------:R-:W-:Y:S02]  /*14f0*/  IMAD.MOV.U32 R19, RZ, RZ, R21 ;  /* 0x000000ffff137224 */ /* 0x000fe400078e0015 */
[----:B------:R-:W-:Y:S02]  /*1500*/  IMAD.MOV.U32 R18, RZ, RZ, R20 ;  /* 0x000000ffff127224 */ /* 0x000fe400078e0014 */
[----:B------:R-:W-:Y:S02]  /*1510*/  IMAD.MOV.U32 R71, RZ, RZ, R77 ;  /* 0x000000ffff477224 */ /* 0x000fe400078e004d */
[----:B------:R-:W-:Y:S02]  /*1520*/  IMAD.MOV.U32 R68, RZ, RZ, R76 ;  /* 0x000000ffff447224 */ /* 0x000fe400078e004c */
[----:B------:R-:W-:Y:S02]  /*1530*/  IMAD.MOV.U32 R69, RZ, RZ, R73 ;  /* 0x000000ffff457224 */ /* 0x000fe400078e0049 */
[----:B------:R-:W-:Y:S01]  /*1540*/  IMAD.MOV.U32 R70, RZ, RZ, R72 ;  /* 0x000000ffff467224 */ /* 0x000fe200078e0048 */
[----:B------:R-:W-:Y:S05]  /*1550*/  @!P0 BRA `(.L_x_0) ;  /* 0x00000e0000008947 */ /* 0x000fea0003800000 */
[----:B------:R-:W-:Y:S01]  /*1560*/  FADD R44, R113, 1 ;  /* 0x3f800000712c7421 */ /* 0x000fe20000000000 */
[----:B------:R-:W-:Y:S01]  /*1570*/  FADD R43, R25, -R94 ;  /* 0x8000005e192b7221 */ /* 0x000fe20000000000 */
[----:B------:R-:W-:Y:S01]  /*1580*/  FADD R62, R111, 1 ;  /* 0x3f8000006f3e7421 */ /* 0x000fe20000000000 */
[----:B------:R-:W-:Y:S01]  /*1590*/  FADD R45, R21, -R96 ;  /* 0x80000060152d7221 */ /* 0x000fe20000000000 */
[C---:B------:R-:W-:Y:S01]  /*15a0*/  FMUL R17, R44.reuse, 0.25 ;  /* 0x3e8000002c117820 */ /* 0x040fe20000400000 */
[----:B------:R-:W-:Y:S01]  /*15b0*/  FSETP.GEU.AND P5, PT, |R44|, 1.175494350822287508e-38, PT ;  /* 0x008000002c00780b */ /* 0x000fe20003fae200 */
[----:B------:R-:W-:Y:S01]  /*15c0*/  FADD R59, R112, 1 ;  /* 0x3f800000703b7421 */ /* 0x000fe20000000000 */
[----:B------:R-:W-:Y:S01]  /*15d0*/  FSETP.GT.AND P4, PT, |R44|, 8.50705917302346158658e+37, PT ;  /* 0x7e8000002c00780b */ /* 0x000fe20003f84200 */
[----:B------:R-:W-:Y:S01]  /*15e0*/  FMUL R16, R43, 0.25 ;  /* 0x3e8000002b107820 */ /* 0x000fe20000400000 */
[----:B------:R-:W-:Y:S01]  /*15f0*/  FADD R61, R110, 1 ;  /* 0x3f8000006e3d7421 */ /* 0x000fe20000000000 */
[----:B------:R-:W-:Y:S01]  /*1600*/  FADD R48, R20, -R97 ;  /* 0x8000006114307221 */ /* 0x000fe20000000000 */
[C---:B------:R-:W-:Y:S01]  /*1610*/  FMUL R33, R62.reuse, 0.25 ;  /* 0x3e8000003e217820 */ /* 0x040fe20000400000 */
[----:B------:R-:W-:Y:S01]  /*1620*/  FMUL R32, R45, 0.25 ;  /* 0x3e8000002d207820 */ /* 0x000fe20000400000 */
[----:B------:R-:W-:Y:S01]  /*1630*/  FADD R42, R3, 1 ;  /* 0x3f800000032a7421 */ /* 0x000fe20000000000 */
[----:B------:R-:W-:Y:S01]  /*1640*/  FSETP.GT.AND P2, PT, |R62|, 8.50705917302346158658e+37, PT ;  /* 0x7e8000003e00780b */ /* 0x000fe20003f44200 */
[----:B------:R-:W-:Y:S01]  /*1650*/  FADD R46, R24, -R95 ;  /* 0x8000005f182e7221 */ /* 0x000fe20000000000 */
[----:B------:R-:W-:Y:S01]  /*1660*/  FSEL R17, R17, R44, P4 ;  /* 0x0000002c11117208 */ /* 0x000fe20002000000 */
[----:B------:R-:W-:Y:S01]  /*1670*/  FMUL R34, R61, 0.25 ;  /* 0x3e8000003d227820 */ /* 0x000fe20000400000 */
[C---:B------:R-:W-:Y:S01]  /*1680*/  FSETP.GEU.AND P0, PT, |R59|.reuse, 1.175494350822287508e-38, PT ;  /* 0x008000003b00780b */ /* 0x040fe20003f0e200 */
[----:B------:R-:W-:Y:S01]  /*1690*/  FMUL R35, R48, 0.25 ;  /* 0x3e80000030237820 */ /* 0x000fe20000400000 */
[----:B------:R-:W-:Y:S01]  /*16a0*/  FSEL R16, R16, R43, P4 ;  /* 0x0000002b10107208 */ /* 0x000fe20002000000 */
[----:B------:R-:W-:Y:S01]  /*16b0*/  FMUL R18, R59, 0.25 ;  /* 0x3e8000003b127820 */ /* 0x000fe20000400000 */
[----:B------:R-:W-:Y:S01]  /*16c0*/  FSETP.GT.AND P4, PT, |R61|, 8.50705917302346158658e+37, PT ;  /* 0x7e8000003d00780b */ /* 0x000fe20003f84200 */
[----:B------:R-:W-:Y:S01]  /*16d0*/  FMUL R19, R46, 0.25 ;  /* 0x3e8000002e137820 */ /* 0x000fe20000400000 */
[----:B------:R-:W-:Y:S01]  /*16e0*/  FSEL R33, R33, R62, P2 ;  /* 0x0000003e21217208 */ /* 0x000fe20001000000 */
[----:B------:R-:W-:Y:S01]  /*16f0*/  @!P5 FMUL R17, R17, 16777216 ;  /* 0x4b8000001111d820 */ /* 0x000fe20000400000 */
[----:B------:R-:W-:Y:S01]  /*1700*/  FSEL R32, R32, R45, P2 ;  /* 0x0000002d20207208 */ /* 0x000fe20001000000 */
[----:B------:R-:W-:Y:S01]  /*1710*/  FMUL R37, R42, 0.25 ;  /* 0x3e8000002a257820 */ /* 0x000fe20000400000 */
[----:B------:R-:W-:Y:S01]  /*1720*/  FSETP.GEU.AND P3, PT, |R62|, 1.175494350822287508e-38, PT ;  /* 0x008000003e00780b */ /* 0x000fe20003f6e200 */
[----:B------:R-:W-:Y:S01]  /*1730*/  FADD R63, R2, 1 ;  /* 0x3f800000023f7421 */ /* 0x000fe20000000000 */
[----:B------:R-:W-:Y:S01]  /*1740*/  FSETP.GEU.AND P2, PT, |R42|, 1.175494350822287508e-38, PT ;  /* 0x008000002a00780b */ /* 0x000fe20003f4e200 */
[----:B------:R-:W0:Y:S01]  /*1750*/  MUFU.RCP R17, R17 ;  /* 0x0000001100117308 */ /* 0x000e220000001000 */
[----:B------:R-:W-:Y:S01]  /*1760*/  FSETP.GT.AND P6, PT, |R59|, 8.50705917302346158658e+37, PT ;  /* 0x7e8000003b00780b */ /* 0x000fe20003fc4200 */
[----:B------:R-:W-:Y:S01]  /*1770*/  @!P5 FMUL R16, R16, 16777216 ;  /* 0x4b8000001010d820 */ /* 0x000fe20000400000 */
[----:B------:R-:W-:Y:S01]  /*1780*/  FSEL R34, R34, R61, P4 ;  /* 0x0000003d22227208 */ /* 0x000fe20002000000 */
[----:B------:R-:W-:Y:S01]  /*1790*/  FMUL R36, R63, 0.25 ;  /* 0x3e8000003f247820 */ /* 0x000fe20000400000 */
[----:B------:R-:W-:Y:S01]  /*17a0*/  FSEL R35, R35, R48, P4 ;  /* 0x0000003023237208 */ /* 0x000fe20002000000 */
[----:B------:R-:W-:Y:S01]  /*17b0*/  FADD R50, R26, -R99 ;  /* 0x800000631a327221 */ /* 0x000fe20000000000 */
[----:B------:R-:W-:Y:S01]  /*17c0*/  FSETP.GT.AND P4, PT, |R42|, 8.50705917302346158658e+37, PT ;  /* 0x7e8000002a00780b */ /* 0x000fe20003f84200 */
[----:B------:R-:W-:Y:S01]  /*17d0*/  FADD R47, R27, -R98 ;  /* 0x800000621b2f7221 */ /* 0x000fe20000000000 */
[----:B------:R-:W-:Y:S01]  /*17e0*/  FSEL R18, R18, R59, P6 ;  /* 0x0000003b12127208 */ /* 0x000fe20003000000 */
[----:B------:R-:W-:Y:S01]  /*17f0*/  @!P3 FMUL R33, R33, 16777216 ;  /* 0x4b8000002121b820 */ /* 0x000fe20000400000 */
[----:B------:R-:W-:Y:S01]  /*1800*/  FSEL R19, R19, R46, P6 ;  /* 0x0000002e13137208 */ /* 0x000fe20003000000 */
[----:B------:R-:W-:Y:S01]  /*1810*/  FMUL R41, R50, 0.25 ;  /* 0x3e80000032297820 */ /* 0x000fe20000400000 */
[----:B------:R-:W-:Y:S01]  /*1820*/  FSEL R39, R37, R42, P4 ;  /* 0x0000002a25277208 */ /* 0x000fe20002000000 */
[----:B------:R-:W-:Y:S01]  /*1830*/  @!P0 FMUL R18, R18, 16777216 ;  /* 0x4b80000012128820 */ /* 0x000fe20000400000 */
[----:B------:R-:W-:Y:S01]  /*1840*/  FSETP.GEU.AND P5, PT, |R61|, 1.175494350822287508e-38, PT ;  /* 0x008000003d00780b */ /* 0x000fe20003fae200 */
[----:B------:R-:W-:Y:S01]  /*1850*/  @!P0 FMUL R19, R19, 16777216 ;  /* 0x4b80000013138820 */ /* 0x000fe20000400000 */
[----:B------:R-:W-:Y:S01]  /*1860*/  FSETP.GEU.AND P0, PT, |R63|, 1.175494350822287508e-38, PT ;  /* 0x008000003f00780b */ /* 0x000fe20003f0e200 */
[----:B------:R-:W-:Y:S01]  /*1870*/  @!P2 FMUL R39, R39, 16777216 ;  /* 0x4b8000002727a820 */ /* 0x000fe20000400000 */
[----:B------:R-:W-:Y:S01]  /*1880*/  FSETP.GT.AND P6, PT, |R63|, 8.50705917302346158658e+37, PT ;  /* 0x7e8000003f00780b */ /* 0x000fe20003fc4200 */
[----:B------:R-:W1:Y:S01]  /*1890*/  MUFU.RCP R18, R18 ;  /* 0x0000001200127308 */ /* 0x000e620000001000 */
[----:B0-----:R-:W-:Y:S01]  /*18a0*/  FFMA R79, R17, R16, R94 ;  /* 0x00000010114f7223 */ /* 0x001fe2000000005e */
[----:B------:R-:W-:Y:S01]  /*18b0*/  FSEL R16, R41, R50, P4 ;  /* 0x0000003229107208 */ /* 0x000fe20002000000 */
[----:B------:R-:W-:Y:S01]  /*18c0*/  FADD R41, R4, 1 ;  /* 0x3f80000004297421 */ /* 0x000fe20000000000 */
[----:B------:R-:W-:Y:S01]  /*18d0*/  FSEL R36, R36, R63, P6 ;  /* 0x0000003f24247208 */ /* 0x000fe20003000000 */
[----:B------:R-:W-:Y:S01]  /*18e0*/  FMUL R38, R47, 0.25 ;  /* 0x3e8000002f267820 */ /* 0x000fe20000400000 */
[----:B------:R-:W-:Y:S01]  /*18f0*/  @!P3 FMUL R32, R32, 16777216 ;  /* 0x4b8000002020b820 */ /* 0x000fe20000400000 */
[----:B------:R-:W-:Y:S01]  /*1900*/  @!P2 FMUL R16, R16, 16777216 ;  /* 0x4b8000001010a820 */ /* 0x000fe20000400000 */
[----:B------:R0:W2:Y:S01]  /*1910*/  MUFU.RCP R40, R39 ;  /* 0x0000002700287308 */ /* 0x0000a20000001000 */
[----:B------:R-:W-:Y:S01]  /*1920*/  @!P5 FMUL R34, R34, 16777216 ;  /* 0x4b8000002222d820 */ /* 0x000fe20000400000 */
[----:B------:R-:W-:Y:S01]  /*1930*/  @!P0 FMUL R36, R36, 16777216 ;  /* 0x4b80000024248820 */ /* 0x000fe20000400000 */
[----:B------:R-:W-:Y:S01]  /*1940*/  FSETP.GEU.AND P2, PT, |R41|, 1.175494350822287508e-38, PT ;  /* 0x008000002900780b */ /* 0x000fe20003f4e200 */
[----:B------:R-:W-:Y:S01]  /*1950*/  FADD R52, R22, -R101 ;  /* 0x8000006516347221 */ /* 0x000fe20000000000 */
[----:B------:R-:W-:Y:S01]  /*1960*/  FSEL R17, R38, R47, P6 ;  /* 0x0000002f26117208 */ /* 0x000fe20003000000 */
[----:B------:R-:W-:Y:S01]  /*1970*/  @!P5 FMUL R35, R35, 16777216 ;  /* 0x4b8000002323d820 */ /* 0x000fe20000400000 */
[----:B------:R-:W-:Y:S01]  /*1980*/  FSETP.GT.AND P4, PT, |R41|, 8.50705917302346158658e+37, PT ;  /* 0x7e8000002900780b */ /* 0x000fe20003f84200 */
[----:B------:R-:W3:Y:S01]  /*1990*/  MUFU.RCP R33, R33 ;  /* 0x0000002100217308 */ /* 0x000ee20000001000 */
[----:B-1----:R-:W-:Y:S01]  /*19a0*/  FFMA R78, R18, R19, R95 ;  /* 0x00000013124e7223 */ /* 0x002fe2000000005f */
[----:B------:R-:W-:Y:S01]  /*19b0*/  @!P0 FMUL R17, R17, 16777216 ;  /* 0x4b80000011118820 */ /* 0x000fe20000400000 */
[----:B0-----:R-:W-:Y:S01]  /*19c0*/  FADD R39, R6, 1 ;  /* 0x3f80000006277421 */ /* 0x001fe20000000000 */
[----:B------:R-:W-:Y:S01]  /*19d0*/  FMUL R53, R52, 0.25 ;  /* 0x3e80000034357820 */ /* 0x000fe20000400000 */
[----:B------:R-:W-:Y:S01]  /*19e0*/  FADD R51, R77, -R102 ;  /* 0x800000664d337221 */ /* 0x000fe20000000000 */
[----:B------:R-:W-:Y:S01]  /*19f0*/  FADD R49, R23, -R100 ;  /* 0x8000006417317221 */ /* 0x000fe20000000000 */
[----:B------:R-:W-:Y:S01]  /*1a00*/  FMUL R54, R39, 0.25 ;  /* 0x3e80000027367820 */ /* 0x000fe20000400000 */
[----:B------:R0:W1:Y:S01]  /*1a10*/  MUFU.RCP R37, R36 ;  /* 0x0000002400257308 */ /* 0x0000620000001000 */
[----:B--2---:R-:W-:Y:S01]  /*1a20*/  FFMA R16, R40, R16, R99 ;  /* 0x0000001028107223 */ /* 0x004fe20000000063 */
[----:B------:R-:W-:Y:S01]  /*1a30*/  FADD R40, R5, 1 ;  /* 0x3f80000005287421 */ /* 0x000fe20000000000 */
[----:B------:R-:W-:Y:S01]  /*1a40*/  FSETP.GEU.AND P0, PT, |R39|, 1.175494350822287508e-38, PT ;  /* 0x008000002700780b */ /* 0x000fe20003f0e200 */
[----:B------:R-:W-:Y:S01]  /*1a50*/  FADD R38, R7, 1 ;  /* 0x3f80000007267421 */ /* 0x000fe20000000000 */
[----:B------:R-:W-:-:S02]  /*1a60*/  FSETP.GT.AND P5, PT, |R39|, 8.50705917302346158658e+37, PT ;  /* 0x7e8000002700780b */ /* 0x000fc40003fa4200 */
[C---:B------:R-:W-:Y:S01]  /*1a70*/  FSETP.GEU.AND P6, PT, |R40|.reuse, 1.175494350822287508e-38, PT ;  /* 0x008000002800780b */ /* 0x040fe20003fce200 */
[----:B------:R-:W2:Y:S01]  /*1a80*/  MUFU.RCP R34, R34 ;  /* 0x0000002200227308 */ /* 0x000ea20000001000 */
[----:B---3--:R-:W-:Y:S01]  /*1a90*/  FFMA R19, R33, R32, R96 ;  /* 0x0000002021137223 */ /* 0x008fe20000000060 */
[----:B------:R-:W-:Y:S01]  /*1aa0*/  FMUL R32, R41, 0.25 ;  /* 0x3e80000029207820 */ /* 0x000fe20000400000 */
[C---:B------:R-:W-:Y:S01]  /*1ab0*/  FMUL R33, R40.reuse, 0.25 ;  /* 0x3e80000028217820 */ /* 0x040fe20000400000 */
[----:B------:R-:W-:Y:S01]  /*1ac0*/  FSETP.GT.AND P3, PT, |R40|, 8.50705917302346158658e+37, PT ;  /* 0x7e8000002800780b */ /* 0x000fe20003f64200 */
[----:B0-----:R-:W-:Y:S01]  /*1ad0*/  FADD R36, R9, 1 ;  /* 0x3f80000009247421 */ /* 0x001fe20000000000 */
[----:B------:R-:W-:Y:S01]  /*1ae0*/  FSEL R54, R54, R39, P5 ;  /* 0x0000002736367208 */ /* 0x000fe20002800000 */
[----:B------:R-:W-:Y:S01]  /*1af0*/  FMUL R55, R38, 0.25 ;  /* 0x3e80000026377820 */ /* 0x000fe20000400000 */
[----:B------:R-:W-:Y:S01]  /*1b00*/  FSEL R32, R32, R41, P4 ;  /* 0x0000002920207208 */ /* 0x000fe20002000000 */
[----:B-1----:R-:W-:Y:S01]  /*1b10*/  FFMA R17, R37, R17, R98 ;  /* 0x0000001125117223 */ /* 0x002fe20000000062 */
[----:B------:R-:W-:Y:S01]  /*1b20*/  FADD R37, R8, 1 ;  /* 0x3f80000008257421 */ /* 0x000fe20000000000 */
[----:B------:R-:W-:Y:S01]  /*1b30*/  FSEL R75, R53, R52, P3 ;  /* 0x00000034354b7208 */ /* 0x000fe20001800000 */
[----:B------:R-:W-:Y:S01]  /*1b40*/  @!P0 FMUL R54, R54, 16777216 ;  /* 0x4b80000036368820 */ /* 0x000fe20000400000 */
[----:B------:R-:W-:Y:S01]  /*1b50*/  @!P2 FMUL R32, R32, 16777216 ;  /* 0x4b8000002020a820 */ /* 0x000fe20000400000 */
[----:B------:R-:W-:Y:S01]  /*1b60*/  FMUL R58, R37, 0.25 ;  /* 0x3e800000253a7820 */ /* 0x000fe20000400000 */
[----:B------:R-:W-:Y:S01]  /*1b70*/  FADD R53, R73, -R104 ;  /* 0x8000006849357221 */ /* 0x000fe20000000000 */
[----:B--2---:R-:W-:Y:S01]  /*1b80*/  FFMA R18, R34, R35, R97 ;  /* 0x0000002322127223 */ /* 0x004fe20000000061 */
[----:B------:R-:W-:Y:S01]  /*1b90*/  FSEL R35, R33, R40, P3 ;  /* 0x0000002821237208 */ /* 0x000fe20001800000 */
[----:B------:R-:W-:Y:S01]  /*1ba0*/  FMUL R34, R49, 0.25 ;  /* 0x3e80000031227820 */ /* 0x000fe20000400000 */
[----:B------:R0:W1:Y:S01]  /*1bb0*/  MUFU.RCP R33, R32 ;  /* 0x0000002000217308 */ /* 0x0000620000001000 */
[----:B------:R-:W-:Y:S01]  /*1bc0*/  FSETP.GEU.AND P3, PT, |R37|, 1.175494350822287508e-38, PT ;  /* 0x008000002500780b */ /* 0x000fe20003f6e200 */
[----:B------:R-:W-:Y:S01]  /*1bd0*/  @!P6 FMUL R75, R75, 16777216 ;  /* 0x4b8000004b4be820 */ /* 0x000fe20000400000 */
[----:B------:R-:W-:Y:S01]  /*1be0*/  @!P6 FMUL R35, R35, 16777216 ;  /* 0x4b8000002323e820 */ /* 0x000fe20000400000 */
[----:B------:R-:W-:-:S02]  /*1bf0*/  FSETP.GT.AND P6, PT, |R37|, 8.50705917302346158658e+37, PT ;  /* 0x7e8000002500780b */ /* 0x000fc40003fc4200 */
[----:B------:R-:W-:Y:S02]  /*1c00*/  FSEL R34, R34, R49, P4 ;  /* 0x0000003122227208 */ /* 0x000fe40002000000 */
[----:B------:R2:W3:Y:S01]  /*1c10*/  MUFU.RCP R56, R35 ;  /* 0x0000002300387308 */ /* 0x0004e20000001000 */
[----:B0-----:R-:W-:Y:S01]  /*1c20*/  FMUL R32, R51, 0.25 ;  /* 0x3e80000033207820 */ /* 0x001fe20000400000 */
[----:B------:R-:W-:Y:S01]  /*1c30*/  FSEL R58, R58, R37, P6 ;  /* 0x000000253a3a7208 */ /* 0x000fe20003000000 */
[----:B------:R-:W-:Y:S01]  /*1c40*/  @!P2 FMUL R34, R34, 16777216 ;  /* 0x4b8000002222a820 */ /* 0x000fe20000400000 */
[----:B------:R-:W-:Y:S02]  /*1c50*/  FSETP.GEU.AND P4, PT, |R38|, 1.175494350822287508e-38, PT ;  /* 0x008000002600780b */ /* 0x000fe40003f8e200 */
[----:B------:R-:W-:Y:S01]  /*1c60*/  FSEL R32, R32, R51, P5 ;  /* 0x0000003320207208 */ /* 0x000fe20002800000 */
[----:B------:R-:W-:Y:S01]  /*1c70*/  @!P3 FMUL R58, R58, 16777216 ;  /* 0x4b8000003a3ab820 */ /* 0x000fe20000400000 */
[C---:B------:R-:W-:Y:S01]  /*1c80*/  FSETP.GEU.AND P5, PT, |R36|.reuse, 1.175494350822287508e-38, PT ;  /* 0x008000002400780b */ /* 0x040fe20003fae200 */
[----:B--2---:R-:W-:Y:S01]  /*1c90*/  FMUL R35, R36, 0.25 ;  /* 0x3e80000024237820 */ /* 0x004fe20000400000 */
[----:B------:R-:W-:Y:S01]  /*1ca0*/  FSETP.GT.AND P2, PT, |R38|, 8.50705917302346158658e+37, PT ;  /* 0x7e8000002600780b */ /* 0x000fe20003f44200 */
[----:B------:R-:W-:Y:S01]  /*1cb0*/  @!P0 FMUL R32, R32, 16777216 ;  /* 0x4b80000020208820 */ /* 0x000fe20000400000 */
[----:B------:R-:W-:Y:S01]  /*1cc0*/  FSETP.GT.AND P0, PT, |R36|, 8.50705917302346158658e+37, PT ;  /* 0x7e8000002400780b */ /* 0x000fe20003f04200 */
[----:B------:R0:W2:Y:S01]  /*1cd0*/  MUFU.RCP R69, R58 ;  /* 0x0000003a00457308 */ /* 0x0000a20000001000 */
[----:B------:R-:W-:Y:S01]  /*1ce0*/  FSEL R55, R55, R38, P2 ;  /* 0x0000002637377208 */ /* 0x000fe20001000000 */
[----:B-1----:R-:W-:Y:S01]  /*1cf0*/  FFMA R74, R33, R34, R100 ;  /* 0x00000022214a7223 */ /* 0x002fe20000000064 */
[----:B------:R-:W-:Y:S01]  /*1d00*/  FSEL R57, R35, R36, P0 ;  /* 0x0000002423397208 */ /* 0x000fe20000000000 */
[----:B------:R-:W-:Y:S01]  /*1d10*/  FMUL R34, R53, 0.25 ;  /* 0x3e80000035227820 */ /* 0x000fe20000400000 */
[----:B---3--:R-:W-:Y:S01]  /*1d20*/  FFMA R75, R56, R75, R101 ;  /* 0x0000004b384b7223 */ /* 0x008fe20000000065 */
[----:B------:R-:W-:Y:S01]  /*1d30*/  @!P4 FMUL R55, R55, 16777216 ;  /* 0x4b8000003737c820 */ /* 0x000fe20000400000 */
[----:B------:R-:W-:Y:S01]  /*1d40*/  FADD R56, R72, -R105 ;  /* 0x8000006948387221 */ /* 0x000fe20000000000 */
[----:B------:R-:W-:Y:S01]  /*1d50*/  @!P5 FMUL R57, R57, 16777216 ;  /* 0x4b8000003939d820 */ /* 0x000fe20000400000 */
[----:B------:R-:W-:Y:S01]  /*1d60*/  FSEL R34, R34, R53, P6 ;  /* 0x0000003522227208 */ /* 0x000fe20003000000 */
[----:B------:R1:W-:Y:S01]  /*1d70*/  MUFU.RCP R68, R55 ;  /* 0x0000003700447308 */ /* 0x0003e20000001000 */
[----:B------:R-:W-:Y:S01]  /*1d80*/  FADD R35, R10, 1 ;  /* 0x3f8000000a237421 */ /* 0x000fe20000000000 */
[----:B0-----:R-:W-:-:S02]  /*1d90*/  FADD R58, R31, -R107 ;  /* 0x8000006b1f3a7221 */ /* 0x001fc40000000000 */
[----:B------:R-:W-:Y:S02]  /*1da0*/  @!P3 FMUL R34, R34, 16777216 ;  /* 0x4b8000002222b820 */ /* 0x000fe40000400000 */
[----:B------:R-:W-:Y:S02]  /*1db0*/  FMUL R67, R58, 0.25 ;  /* 0x3e8000003a437820 */ /* 0x000fe40000400000 */
[----:B------:R-:W0:Y:S01]  /*1dc0*/  MUFU.RCP R70, R57 ;  /* 0x0000003900467308 */ /* 0x000e220000001000 */
[----:B-1----:R-:W-:Y:S01]  /*1dd0*/  FMUL R55, R56, 0.25 ;  /* 0x3e80000038377820 */ /* 0x002fe20000400000 */
[----:B--2---:R-:W-:Y:S01]  /*1de0*/  FFMA R69, R69, R34, R104 ;  /* 0x0000002245457223 */ /* 0x004fe20000000068 */
[----:B------:R-:W-:-:S03]  /*1df0*/  FADD R34, R11, 1 ;  /* 0x3f8000000b227421 */ /* 0x000fc60000000000 */
[----:B------:R-:W-:Y:S02]  /*1e00*/  FSEL R55, R55, R56, P0 ;  /* 0x0000003837377208 */ /* 0x000fe40000000000 */
[----:B------:R1:W2:Y:S01]  /*1e10*/  MUFU.RCP R71, R54 ;  /* 0x0000003600477308 */ /* 0x0002a20000001000 */
[C---:B------:R-:W-:Y:S02]  /*1e20*/  FSETP.GEU.AND P6, PT, |R34|.reuse, 1.175494350822287508e-38, PT ;  /* 0x008000002200780b */ /* 0x040fe40003fce200 */
[----:B------:R-:W-:Y:S01]  /*1e30*/  @!P5 FMUL R55, R55, 16777216 ;  /* 0x4b8000003737d820 */ /* 0x000fe20000400000 */
[----:B------:R-:W-:Y:S02]  /*1e40*/  FSETP.GEU.AND P0, PT, |R35|, 1.175494350822287508e-38, PT ;  /* 0x008000002300780b */ /* 0x000fe40003f0e200 */
[----:B------:R-:W-:Y:S01]  /*1e50*/  FSETP.GT.AND P5, PT, |R34|, 8.50705917302346158658e+37, PT ;  /* 0x7e8000002200780b */ /* 0x000fe20003fa4200 */
[----:B0-----:R-:W-:Y:S01]  /*1e60*/  FFMA R70, R70, R55, R105 ;  /* 0x0000003746467223 */ /* 0x001fe20000000069 */
[----:B-1----:R-:W-:Y:S01]  /*1e70*/  FADD R54, R76, -R103 ;  /* 0x800000674c367221 */ /* 0x002fe20000000000 */
[----:B------:R-:W-:Y:S01]  /*1e80*/  FMUL R55, R34, 0.25 ;  /* 0x3e80000022377820 */ /* 0x000fe20000400000 */
[----:B------:R-:W-:-:S02]  /*1e90*/  FSEL R67, R67, R58, P5 ;  /* 0x0000003a43437208 */ /* 0x000fc40002800000 */
[----:B------:R-:W-:Y:S02]  /*1ea0*/  FMUL R33, R54, 0.25 ;  /* 0x3e80000036217820 */ /* 0x000fe40000400000 */
[----:B------:R-:W-:Y:S01]  /*1eb0*/  FSEL R57, R55, R34, P5 ;  /* 0x0000002237397208 */ /* 0x000fe20002800000 */
[----:B--2---:R-:W-:Y:S01]  /*1ec0*/  FFMA R71, R71, R32, R102 ;  /* 0x0000002047477223 */ /* 0x004fe20000000066 */
[----:B------:R-:W-:Y:S01]  /*1ed0*/  FMUL R32, R35, 0.25 ;  /* 0x3e80000023207820 */ /* 0x000fe20000400000 */
[----:B------:R-:W-:Y:S01]  /*1ee0*/  FSEL R33, R33, R54, P2 ;  /* 0x0000003621217208 */ /* 0x000fe20001000000 */
[----:B------:R-:W-:Y:S01]  /*1ef0*/  FADD R55, R28, -R106 ;  /* 0x8000006a1c377221 */ /* 0x000fe20000000000 */
[----:B------:R-:W-:Y:S01]  /*1f00*/  @!P6 FMUL R57, R57, 16777216 ;  /* 0x4b8000003939e820 */ /* 0x000fe20000400000 */
[----:B------:R-:W-:Y:S02]  /*1f10*/  @!P6 FMUL R67, R67, 16777216 ;  /* 0x4b8000004343e820 */ /* 0x000fe40000400000 */
[----:B------:R-:W-:Y:S01]  /*1f20*/  @!P4 FMUL R33, R33, 16777216 ;  /* 0x4b8000002121c820 */ /* 0x000fe20000400000 */
[----:B------:R-:W-:Y:S01]  /*1f30*/  FSETP.GT.AND P4, PT, |R35|, 8.50705917302346158658e+37, PT ;  /* 0x7e8000002300780b */ /* 0x000fe20003f84200 */
[----:B------:R0:W1:Y:S01]  /*1f40*/  MUFU.RCP R64, R57 ;  /* 0x0000003900407308 */ /* 0x0000620000001000 */
[----:B------:R-:W-:Y:S01]  /*1f50*/  FMUL R60, R55, 0.25 ;  /* 0x3e800000373c7820 */ /* 0x000fe20000400000 */
[----:B------:R-:W-:Y:S01]  /*1f60*/  FFMA R68, R68, R33, R103 ;  /* 0x0000002144447223 */ /* 0x000fe20000000067 */
[----:B------:R-:W-:Y:S01]  /*1f70*/  FSEL R32, R32, R35, P4 ;  /* 0x0000002320207208 */ /* 0x000fe20002000000 */
[----:B------:R-:W-:-:S02]  /*1f80*/  FADD R33, R12, 1 ;  /* 0x3f8000000c217421 */ /* 0x000fc40000000000 */
[----:B------:R-:W-:Y:S02]  /*1f90*/  FSEL R60, R60, R55, P4 ;  /* 0x000000373c3c7208 */ /* 0x000fe40002000000 */
[----:B------:R-:W-:Y:S01]  /*1fa0*/  @!P0 FMUL R32, R32, 16777216 ;  /* 0x4b80000020208820 */ /* 0x000fe20000400000 */
[C---:B------:R-:W-:Y:S01]  /*1fb0*/  FSETP.GEU.AND P3, PT, |R33|.reuse, 1.175494350822287508e-38, PT ;  /* 0x008000002100780b */ /* 0x040fe20003f6e200 */
[C---:B------:R-:W-:Y:S01]  /*1fc0*/  FMUL R66, R33.reuse, 0.25 ;  /* 0x3e80000021427820 */ /* 0x040fe20000400000 */
[----:B------:R-:W-:Y:S01]  /*1fd0*/  FSETP.GT.AND P2, PT, |R33|, 8.50705917302346158658e+37, PT ;  /* 0x7e8000002100780b */ /* 0x000fe20003f44200 */
[----:B------:R2:W3:Y:S01]  /*1fe0*/  MUFU.RCP R65, R32 ;  /* 0x0000002000417308 */ /* 0x0004e20000001000 */
[----:B------:R-:W-:Y:S01]  /*1ff0*/  @!P0 FMUL R60, R60, 16777216 ;  /* 0x4b8000003c3c8820 */ /* 0x000fe20000400000 */
[----:B0-----:R-:W-:Y:S01]  /*2000*/  FADD R57, R29, -R108 ;  /* 0x8000006c1d397221 */ /* 0x001fe20000000000 */
[----:B------:R-:W-:Y:S01]  /*2010*/  FSEL R66, R66, R33, P2 ;  /* 0x0000002142427208 */ /* 0x000fe20001000000 */
[----:B-1----:R-:W-:Y:S01]  /*2020*/  FFMA R64, R64, R67, R107 ;  /* 0x0000004340407223 */ /* 0x002fe2000000006b */
[----:B--2---:R-:W-:-:S05]  /*2030*/  FADD R32, R13, 1 ;  /* 0x3f8000000d207421 */ /* 0x004fca0000000000 */
[----:B------:R-:W-:Y:S01]  /*2040*/  @!P3 FMUL R66, R66, 16777216 ;  /* 0x4b8000004242b820 */ /* 0x000fe20000400000 */
[----:B------:R-:W-:-:S03]  /*2050*/  FMUL R123, R32, 0.25 ;  /* 0x3e800000207b7820 */ /* 0x000fc60000400000 */
[----:B------:R-:W0:Y:S01]  /*2060*/  MUFU.RCP R67, R66 ;  /* 0x0000004200437308 */ /* 0x000e220000001000 */
[C---:B------:R-:W-:Y:S01]  /*2070*/  FSETP.GEU.AND P4, PT, |R32|.reuse, 1.175494350822287508e-38, PT ;  /* 0x008000002000780b */ /* 0x040fe20003f8e200 */
[----:B---3--:R-:W-:Y:S01]  /*2080*/  FFMA R65, R65, R60, R106 ;  /* 0x0000003c41417223 */ /* 0x008fe2000000006a */
[----:B------:R-:W-:Y:S01]  /*2090*/  FMUL R60, R57, 0.25 ;  /* 0x3e800000393c7820 */ /* 0x000fe20000400000 */
[----:B------:R-:W-:-:S04]  /*20a0*/  FSETP.GT.AND P0, PT, |R32|, 8.50705917302346158658e+37, PT ;  /* 0x7e8000002000780b */ /* 0x000fc80003f04200 */
[----:B------:R-:W-:Y:S02]  /*20b0*/  FSEL R60, R60, R57, P2 ;  /* 0x000000393c3c7208 */ /* 0x000fe40001000000 */
[----:B------:R-:W-:-:S03]  /*20c0*/  FSEL R123, R123, R32, P0 ;  /* 0x000000207b7b7208 */ /* 0x000fc60000000000 */
[----:B------:R-:W-:Y:S02]  /*20d0*/  @!P3 FMUL R60, R60, 16777216 ;  /* 0x4b8000003c3cb820 */ /* 0x000fe40000400000 */
[----:B------:R-:W-:Y:S02]  /*20e0*/  @!P4 FMUL R123, R123, 16777216 ;  /* 0x4b8000007b7bc820 */ /* 0x000fe40000400000 */
[----:B0-----:R-:W-:Y:S01]  /*20f0*/  FFMA R67, R67, R60, R108 ;  /* 0x0000003c43437223 */ /* 0x001fe2000000006c */
[----:B------:R-:W-:Y:S01]  /*2100*/  FADD R60, R30, -R109 ;  /* 0x8000006d1e3c7221 */ /* 0x000fe20000000000 */
[----:B------:R-:W0:Y:S03]  /*2110*/  MUFU.RCP R66, R123 ;  /* 0x0000007b00427308 */ /* 0x000e260000001000 */
[----:B------:R-:W-:-:S05]  /*2120*/  FMUL R125, R60, 0.25 ;  /* 0x3e8000003c7d7820 */ /* 0x000fca0000400000 */
[----:B------:R-:W-:-:S05]  /*2130*/  FSEL R125, R125, R60, P0 ;  /* 0x0000003c7d7d7208 */ /* 0x000fca0000000000 */
[----:B------:R-:W-:-:S04]  /*2140*/  @!P4 FMUL R125, R125, 16777216 ;  /* 0x4b8000007d7dc820 */ /* 0x000fc80000400000 */
[----:B0-----:R-:W-:-:S04]  /*2150*/  FFMA R66, R66, R125, R109 ;  /* 0x0000007d42427223 */ /* 0x001fc8000000006d */
[----:B------:R-:W-:-:S04]  /*2160*/  FADD R122, R30, -R66 ;  /* 0x800000421e7a7221 */ /* 0x000fc80000000000 */
[----:B------:R-:W-:Y:S01]  /*2170*/  FFMA R60, R60, R122, R93 ;  /* 0x0000007a3c3c7223 */ /* 0x000fe2000000005d */
        /* <DEDUP_REMOVED lines=30> */
.L_x_0:
[----:B------:R-:W-:Y:S01]  /*2360*/  BAR.SYNC.DEFER_BLOCKING 0x0 ;  /* 0x0000000000007b1d */ /* 0x000fe20000010000 */
[----:B------:R-:W-:Y:S01]  /*2370*/  FSEL R98, R17, R98, !P1 ;  /* 0x0000006211627208 */ /* 0x000fe20004800000 */
[----:B------:R-:W-:Y:S01]  /*2380*/  UIADD3 UR12, UP2, UR12, 0x800, URZ ;  /* 0x000008000c0c7890 */ /* 0x000fe2000ff5e03f */
[----:B------:R-:W-:Y:S01]  /*2390*/  FSEL R96, R19, R96, !P1 ;  /* 0x0000006013607208 */ /* 0x000fe20004800000 */
[----:B------:R-:W-:Y:S01]  /*23a0*/  UIADD3 UR10, UP1, UR10, 0x800, URZ ;  /* 0x000008000a0a7890 */ /* 0x000fe2000ff3e03f */
[----:B------:R-:W-:Y:S01]  /*23b0*/  F2FP.BF16.PACK_AB R17, R20, R21 ;  /* 0x000000151411723e */ /* 0x000fe200000010ff */
[----:B------:R-:W-:Y:S01]  /*23c0*/  UIADD3 UR4, UP3, UR4, 0x800, URZ ;  /* 0x0000080004047890 */ /* 0x000fe2000ff7e03f */
[----:B------:R-:W-:Y:S01]  /*23d0*/  FSEL R97, R18, R97, !P1 ;  /* 0x0000006112617208 */ /* 0x000fe20004800000 */
[----:B------:R-:W-:Y:S01]  /*23e0*/  UIADD3.X UR13, URZ, UR13, URZ, UP2, !UPT ;  /* 0x0000000d3f0d7290 */ /* 0x000fe200097fe43f */
[----:B------:R-:W-:Y:S01]  /*23f0*/  FSEL R99, R16, R99, !P1 ;  /* 0x0000006310637208 */ /* 0x000fe20004800000 */
[----:B------:R-:W-:Y:S01]  /*2400*/  UIADD3.X UR11, URZ, UR11, URZ, UP1, !UPT ;  /* 0x0000000b3f0b7290 */ /* 0x000fe20008ffe43f */
[----:B------:R-:W-:Y:S01]  /*2410*/  F2FP.BF16.PACK_AB R19, R22, R23 ;  /* 0x000000171613723e */ /* 0x000fe200000010ff */
[----:B------:R-:W-:Y:S01]  /*2420*/  UIADD3.X UR5, URZ, UR5, URZ, UP3, !UPT ;  /* 0x000000053f057290 */ /* 0x000fe20009ffe43f */
[----:B------:R-:W-:Y:S01]  /*2430*/  F2FP.BF16.PACK_AB R20, R76, R77 ;  /* 0x0000004d4c14723e */ /* 0x000fe200000010ff */
[----:B------:R-:W-:Y:S01]  /*2440*/  IMAD.SHL.U32 R76, R119, 0x2, RZ ;  /* 0x00000002774c7824 */ /* 0x000fe200078e00ff */
[----:B------:R-:W-:-:S02]  /*2450*/  F2FP.BF16.PACK_AB R18, R26, R27 ;  /* 0x0000001b1a12723e */ /* 0x000fc400000010ff */
[----:B------:R-:W-:Y:S02]  /*2460*/  F2FP.BF16.PACK_AB R16, R24, R25 ;  /* 0x000000191810723e */ /* 0x000fe400000010ff */
[----:B------:R-:W-:Y:S02]  /*2470*/  F2FP.BF16.PACK_AB R22, R31, R28 ;  /* 0x0000001c1f16723e */ /* 0x000fe400000010ff */
[----:B------:R-:W-:Y:S02]  /*2480*/  F2FP.BF16.PACK_AB R23, R30, R29 ;  /* 0x0000001d1e17723e */ /* 0x000fe400000010ff */
[----:B------:R-:W-:Y:S01]  /*2490*/  F2FP.BF16.PACK_AB R21, R72, R73 ;  /* 0x000000494815723e */ /* 0x000fe200000010ff */
[----:B------:R0:W-:Y:S01]  /*24a0*/  STS.128 [R76], R16 ;  /* 0x000000104c007388 */ /* 0x0001e20000000c00 */
[----:B------:R-:W-:Y:S02]  /*24b0*/  IADD3 R120, P0, R120, 0x1000, RZ ;  /* 0x0000100078787810 */ /* 0x000fe40007f1e0ff */
[----:B------:R-:W-:Y:S01]  /*24c0*/  FSEL R94, R79, R94, !P1 ;  /* 0x0000005e4f5e7208 */ /* 0x000fe20004800000 */
[----:B------:R-:W-:Y:S01]  /*24d0*/  STS.128 [R76+0x10], R20 ;  /* 0x000010144c007388 */ /* 0x000fe20000000c00 */
[----:B------:R-:W-:Y:S01]  /*24e0*/  FSEL R95, R78, R95, !P1 ;  /* 0x0000005f4e5f7208 */ /* 0x000fe20004800000 */
[----:B------:R-:W-:Y:S01]  /*24f0*/  IMAD.X R121, RZ, RZ, R121, P0 ;  /* 0x000000ffff797224 */ /* 0x000fe200000e0679 */
[----:B------:R-:W-:Y:S01]  /*2500*/  FSEL R100, R74, R100, !P1 ;  /* 0x000000644a647208 */ /* 0x000fe20004800000 */
[----:B------:R-:W-:Y:S01]  /*2510*/  BAR.SYNC.DEFER_BLOCKING 0x0 ;  /* 0x0000000000007b1d */ /* 0x000fe20000010000 */
[----:B------:R-:W-:-:S02]  /*2520*/  FSEL R101, R75, R101, !P1 ;  /* 0x000000654b657208 */ /* 0x000fc40004800000 */
[----:B------:R-:W-:Y:S02]  /*2530*/  FSEL R102, R71, R102, !P1 ;  /* 0x0000006647667208 */ /* 0x000fe40004800000 */
[----:B------:R-:W-:Y:S02]  /*2540*/  FSEL R103, R68, R103, !P1 ;  /* 0x0000006744677208 */ /* 0x000fe40004800000 */
[----:B------:R-:W-:Y:S01]  /*2550*/  FSEL R104, R69, R104, !P1 ;  /* 0x0000006845687208 */ /* 0x000fe20004800000 */
[----:B0-----:R-:W-:Y:S01]  /*2560*/  IMAD.MOV.U32 R16, RZ, RZ, 0x2 ;  /* 0x00000002ff107424 */ /* 0x001fe200078e00ff */
[----:B------:R-:W-:Y:S01]  /*2570*/  IADD3 R17, R115, UR8, RZ ;  /* 0x0000000873117c10 */ /* 0x000fe2000fffe0ff */
[----:B------:R-:W-:Y:S01]  /*2580*/  UIADD3 UR8, UP0, UR8, 0x400, URZ ;  /* 0x0000040008087890 */ /* 0x000fe2000ff1e03f */
[----:B------:R-:W-:Y:S02]  /*2590*/  FSEL R105, R70, R105, !P1 ;  /* 0x0000006946697208 */ /* 0x000fe40004800000 */
[C---:B------:R-:W-:Y:S01]  /*25a0*/  IADD3 R19, R17.reuse, 0x400, RZ ;  /* 0x0000040011137810 */ /* 0x040fe20007ffe0ff */
[----:B------:R-:W-:Y:S01]  /*25b0*/  UIADD3.X UR9, URZ, UR9, URZ, UP0, !UPT ;  /* 0x000000093f097290 */ /* 0x000fe200087fe43f */
[----:B------:R-:W-:Y:S01]  /*25c0*/  IADD3 R17, R17, 0x600, RZ ;  /* 0x0000060011117810 */ /* 0x000fe20007ffe0ff */
[----:B------:R-:W-:Y:S01]  /*25d0*/  UISETP.GE.U32.AND UP0, UPT, UR8, 0x800, UPT ;  /* 0x000008000800788c */ /* 0x000fe2000bf06070 */
[----:B------:R-:W-:Y:S01]  /*25e0*/  FSEL R106, R65, R106, !P1 ;  /* 0x0000006a416a7208 */ /* 0x000fe20004800000 */
[----:B------:R-:W-:Y:S01]  /*25f0*/  IMAD.WIDE R18, R19, R16, c[0x0][0x1a0] ;  /* 0x0000680013127625 */ /* 0x000fe200078e0210 */
[----:B------:R-:W-:Y:S01]  /*2600*/  FSEL R107, R64, R107, !P1 ;  /* 0x0000006b406b7208 */ /* 0x000fe20004800000 */
[----:B------:R-:W-:Y:S01]  /*2610*/  UISETP.GE.U32.AND.EX UP0, UPT, UR9, URZ, UPT, UP0 ;  /* 0x0000003f0900728c */ /* 0x000fe2000bf06100 */
[----:B------:R-:W-:Y:S01]  /*2620*/  FSEL R108, R67, R108, !P1 ;  /* 0x0000006c436c7208 */ /* 0x000fe20004800000 */
[----:B------:R-:W-:Y:S01]  /*2630*/  IMAD.WIDE R16, R17, R16, c[0x0][0x1a0] ;  /* 0x0000680011107625 */ /* 0x000fe200078e0210 */
[----:B------:R-:W-:Y:S01]  /*2640*/  FSEL R109, R66, R109, !P1 ;  /* 0x0000006d426d7208 */ /* 0x000fe20004800000 */
[----:B------:R-:W0:Y:S01]  /*2650*/  LDS.128 R24, [R117] ;  /* 0x0000000075187984 */ /* 0x000e220000000c00 */
[----:B------:R-:W-:-:S02]  /*2660*/  FSEL R14, R43, R14, !P1 ;  /* 0x0000000e2b0e7208 */ /* 0x000fc40004800000 */
[----:B------:R-:W-:Y:S01]  /*2670*/  PLOP3.LUT P0, PT, PT, PT, UP0, 0x80, 0x0 ;  /* 0x000000000000781c */ /* 0x000fe20003f0f008 */
[----:B------:R-:W1:Y:S01]  /*2680*/  LDS.128 R28, [R117+0x400] ;  /* 0x00040000751c7984 */ /* 0x000e620000000c00 */
[----:B------:R-:W-:Y:S02]  /*2690*/  FSEL R15, R46, R15, !P1 ;  /* 0x0000000f2e0f7208 */ /* 0x000fe40004800000 */
[----:B------:R-:W-:Y:S02]  /*26a0*/  FSEL R80, R45, R80, !P1 ;  /* 0x000000502d507208 */ /* 0x000fe40004800000 */
[----:B------:R-:W-:Y:S02]  /*26b0*/  FSEL R81, R48, R81, !P1 ;  /* 0x0000005130517208 */ /* 0x000fe40004800000 */
[----:B------:R-:W-:Y:S02]  /*26c0*/  FSEL R82, R47, R82, !P1 ;  /* 0x000000522f527208 */ /* 0x000fe40004800000 */
[----:B------:R-:W-:-:S02]  /*26d0*/  FSEL R83, R50, R83, !P1 ;  /* 0x0000005332537208 */ /* 0x000fc40004800000 */
[----:B------:R-:W-:Y:S02]  /*26e0*/  FSEL R84, R49, R84, !P1 ;  /* 0x0000005431547208 */ /* 0x000fe40004800000 */
        /* <DEDUP_REMOVED lines=11> */
[----:B------:R-:W-:Y:S01]  /*27a0*/  FSEL R111, R62, R111, !P1 ;  /* 0x0000006f3e6f7208 */ /* 0x000fe20004800000 */
[----:B0-----:R0:W-:Y:S01]  /*27b0*/  @!P1 STG.E.128 [R18.64], R24 ;  /* 0x0000001812009986 */ /* 0x0011e2000c101d06 */
[----:B------:R-:W-:Y:S02]  /*27c0*/  FSEL R110, R61, R110, !P1 ;  /* 0x0000006e3d6e7208 */ /* 0x000fe40004800000 */
[----:B------:R-:W-:Y:S01]  /*27d0*/  FSEL R2, R63, R2, !P1 ;  /* 0x000000023f027208 */ /* 0x000fe20004800000 */
[----:B-1----:R0:W-:Y:S01]  /*27e0*/  @!P1 STG.E.128 [R16.64], R28 ;  /* 0x0000001c10009986 */ /* 0x0021e2000c101d06 */
        /* <DEDUP_REMOVED lines=10> */
[----:B------:R-:W-:Y:S01]  /*2890*/  FSEL R13, R32, R13, !P1 ;  /* 0x0000000d200d7208 */ /* 0x000fe20004800000 */
[----:B0-----:R-:W-:Y:S01]  /*28a0*/  @P0 CALL.REL.NOINC `(.L_x_1) ;  /* 0x0000001000000944 */ /* 0x001fe20003c00000 */
[----:B------:R-:W-:Y:S05]  /*28b0*/  BRA `(.L_x_2) ;  /* 0xffffdba000007947 */ /* 0x000fea000383ffff */
.L_x_1:
[----:B------:R-:W-:Y:S01]  /*28c0*/  FADD R18, R113, R112 ;  /* 0x0000007071127221 */ /* 0x000fe20000000000 */
[----:B------:R-:W-:Y:S01]  /*28d0*/  FMUL R19, R112, 0.25 ;  /* 0x3e80000070137820 */ /* 0x000fe20000400000 */
[----:B------:R-:W-:Y:S01]  /*28e0*/  FADD R21, R14, R15 ;  /* 0x0000000f0e157221 */ /* 0x000fe20000000000 */
[----:B------:R-:W-:Y:S01]  /*28f0*/  FADD R95, -R94, R95 ;  /* 0x0000005f5e5f7221 */ /* 0x000fe20000000100 */
[C---:B------:R-:W-:Y:S01]  /*2900*/  FMUL R17, R18.reuse, 0.25 ;  /* 0x3e80000012117820 */ /* 0x040fe20000400000 */
[C---:B------:R-:W-:Y:S01]  /*2910*/  FSETP.GEU.AND P5, PT, |R18|.reuse, 1.175494350822287508e-38, PT ;  /* 0x008000001200780b */ /* 0x040fe20003fae200 */
[----:B------:R-:W-:Y:S01]  /*2920*/  FMUL R20, R111, 0.25 ;  /* 0x3e8000006f147820 */ /* 0x000fe20000400000 */
[----:B------:R-:W-:Y:S01]  /*2930*/  FSETP.GT.AND P0, PT, |R18|, 8.50705917302346158658e+37, PT ;  /* 0x7e8000001200780b */ /* 0x000fe20003f04200 */
[----:B------:R-:W-:Y:S01]  /*2940*/  FMUL R14, R95, R95 ;  /* 0x0000005f5f0e7220 */ /* 0x000fe20000400000 */
[----:B------:R-:W-:Y:S01]  /*2950*/  FMUL R23, R110, 0.25 ;  /* 0x3e8000006e177820 */ /* 0x000fe20000400000 */
[----:B------:R-:W-:Y:S01]  /*2960*/  FMUL R27, R2, 0.25 ;  /* 0x3e800000021b7820 */ /* 0x000fe20000400000 */
[----:B------:R-:W-:Y:S01]  /*2970*/  FSEL R112, R19, R112, P0 ;  /* 0x0000007013707208 */ /* 0x000fe20000000000 */
[----:B------:R-:W-:Y:S01]  /*2980*/  FADD R19, R111, R18 ;  /* 0x000000126f137221 */ /* 0x000fe20000000000 */
[----:B------:R-:W-:Y:S01]  /*2990*/  FSEL R15, R17, R18, P0 ;  /* 0x00000012110f7208 */ /* 0x000fe20000000000 */
[----:B------:R-:W-:Y:S01]  /*29a0*/  FMUL R113, R113, R14 ;  /* 0x0000000e71717220 */ /* 0x000fe20000400000 */
[----:B------:R-:W-:Y:S01]  /*29b0*/  FMUL R22, R3, 0.25 ;  /* 0x3e80000003167820 */ /* 0x000fe20000400000 */
[C---:B------:R-:W-:Y:S01]  /*29c0*/  FMUL R16, R19.reuse, 0.25 ;  /* 0x3e80000013107820 */ /* 0x040fe20000400000 */
[----:B------:R-:W-:Y:S01]  /*29d0*/  FSETP.GEU.AND P0, PT, |R19|, 1.175494350822287508e-38, PT ;  /* 0x008000001300780b */ /* 0x000fe20003f0e200 */
[----:B------:R-:W-:Y:S01]  /*29e0*/  @!P5 FMUL R15, R15, 16777216 ;  /* 0x4b8000000f0fd820 */ /* 0x000fe20000400000 */
[----:B------:R-:W-:Y:S01]  /*29f0*/  FSETP.GT.AND P2, PT, |R19|, 8.50705917302346158658e+37, PT ;  /* 0x7e8000001300780b */ /* 0x000fe20003f44200 */
[----:B------:R-:W-:Y:S01]  /*2a00*/  FADD R17, R110, R19 ;  /* 0x000000136e117221 */ /* 0x000fe20000000000 */
[----:B------:R-:W-:Y:S01]  /*2a10*/  @!P5 FMUL R112, R112, 16777216 ;  /* 0x4b8000007070d820 */ /* 0x000fe20000400000 */
[----:B------:R-:W-:Y:S01]  /*2a20*/  FSETP.NEU.AND P5, PT, R18, RZ, PT ;  /* 0x000000ff1200720b */ /* 0x000fe20003fad000 */
[----:B------:R-:W-:Y:S01]  /*2a30*/  FMUL R30, R7, 0.25 ;  /* 0x3e800000071e7820 */ /* 0x000fe20000400000 */
[----:B------:R-:W0:Y:S01]  /*2a40*/  MUFU.RCP R15, R15 ;  /* 0x0000000f000f7308 */ /* 0x000e220000001000 */
[----:B------:R-:W-:Y:S01]  /*2a50*/  FSEL R16, R16, R19, P2 ;  /* 0x0000001310107208 */ /* 0x000fe20001000000 */
[----:B------:R-:W-:Y:S01]  /*2a60*/  FADD R14, R2, R17 ;  /* 0x00000011020e7221 */ /* 0x000fe20000000000 */
[----:B------:R-:W-:Y:S01]  /*2a70*/  FSEL R111, R20, R111, P2 ;  /* 0x0000006f146f7208 */ /* 0x000fe20001000000 */
[C---:B------:R-:W-:Y:S01]  /*2a80*/  FMUL R20, R17.reuse, 0.25 ;  /* 0x3e80000011147820 */ /* 0x040fe20000400000 */
[C---:B------:R-:W-:Y:S01]  /*2a90*/  FSETP.GT.AND P3, PT, |R17|.reuse, 8.50705917302346158658e+37, PT ;  /* 0x7e8000001100780b */ /* 0x040fe20003f64200 */
[----:B------:R-:W-:Y:S01]  /*2aa0*/  @!P0 FMUL R16, R16, 16777216 ;  /* 0x4b80000010108820 */ /* 0x000fe20000400000 */
[----:B------:R-:W-:Y:S01]  /*2ab0*/  FSETP.GEU.AND P4, PT, |R17|, 1.175494350822287508e-38, PT ;  /* 0x008000001100780b */ /* 0x000fe20003f8e200 */
[----:B------:R-:W-:Y:S01]  /*2ac0*/  FMUL R25, R14, 0.25 ;  /* 0x3e8000000e197820 */ /* 0x000fe20000400000 */
[----:B------:R-:W-:Y:S01]  /*2ad0*/  FSEL R23, R23, R110, P3 ;  /* 0x0000006e17177208 */ /* 0x000fe20001800000 */
[----:B------:R-:W-:Y:S01]  /*2ae0*/  @!P0 FMUL R111, R111, 16777216 ;  /* 0x4b8000006f6f8820 */ /* 0x000fe20000400000 */
[----:B------:R-:W-:Y:S01]  /*2af0*/  FSEL R20, R20, R17, P3 ;  /* 0x0000001114147208 */ /* 0x000fe20001800000 */
[----:B------:R-:W1:Y:S01]  /*2b00*/  MUFU.RCP R16, R16 ;  /* 0x0000001000107308 */ /* 0x000e620000001000 */
[C---:B------:R-:W-:Y:S01]  /*2b10*/  FSETP.GT.AND P3, PT, |R14|.reuse, 8.50705917302346158658e+37, PT ;  /* 0x7e8000000e00780b */ /* 0x040fe20003f64200 */
[----:B------:R-:W2:Y:S01]  /*2b20*/  S2R R65, SR_TID.X ;  /* 0x0000000000417919 */ /* 0x000ea20000002100 */
[----:B------:R-:W-:Y:S01]  /*2b30*/  FSETP.GEU.AND P2, PT, |R14|, 1.175494350822287508e-38, PT ;  /* 0x008000000e00780b */ /* 0x000fe20003f4e200 */
[----:B0-----:R-:W-:Y:S01]  /*2b40*/  FMUL R112, R15, R112 ;  /* 0x000000700f707220 */ /* 0x001fe20000400000 */
[----:B------:R-:W-:Y:S01]  /*2b50*/  FADD R15, R3, R14 ;  /* 0x0000000e030f7221 */ /* 0x000fe20000000000 */
[----:B------:R-:W-:Y:S01]  /*2b60*/  FSEL R24, R27, R2, P3 ;  /* 0x000000021b187208 */ /* 0x000fe20001800000 */
[----:B------:R-:W-:Y:S01]  /*2b70*/  BAR.SYNC.DEFER_BLOCKING 0x0 ;  /* 0x0000000000007b1d */ /* 0x000fe20000010000 */
[----:B------:R-:W-:Y:S01]  /*2b80*/  FSEL R25, R25, R14, P3 ;  /* 0x0000000e19197208 */ /* 0x000fe20001800000 */
[C---:B------:R-:W-:Y:S01]  /*2b90*/  FMUL R2, R15.reuse, 0.25 ;  /* 0x3e8000000f027820 */ /* 0x040fe20000400000 */
[C---:B------:R-:W-:Y:S01]  /*2ba0*/  FSETP.GEU.AND P3, PT, |R15|.reuse, 1.175494350822287508e-38, PT ;  /* 0x008000000f00780b */ /* 0x040fe20003f6e200 */
[----:B------:R-:W-:Y:S01]  /*2bb0*/  @!P4 FMUL R20, R20, 16777216 ;  /* 0x4b8000001414c820 */ /* 0x000fe20000400000 */
[----:B------:R-:W-:Y:S01]  /*2bc0*/  FSETP.GT.AND P0, PT, |R15|, 8.50705917302346158658e+37, PT ;  /* 0x7e8000000f00780b */ /* 0x000fe20003f04200 */
[----:B------:R-:W-:Y:S01]  /*2bd0*/  @!P4 FMUL R23, R23, 16777216 ;  /* 0x4b8000001717c820 */ /* 0x000fe20000400000 */
[----:B------:R-:W-:Y:S01]  /*2be0*/  FSEL R112, R112, RZ, P5 ;  /* 0x000000ff70707208 */ /* 0x000fe20002800000 */
[----:B------:R-:W-:Y:S01]  /*2bf0*/  IMAD.MOV.U32 R72, RZ, RZ, -0x800000 ;  /* 0xff800000ff487424 */ /* 0x000fe200078e00ff */
[----:B-1----:R-:W-:Y:S01]  /*2c00*/  FMUL R111, R16, R111 ;  /* 0x0000006f106f7220 */ /* 0x002fe20000400000 */
[----:B------:R-:W-:Y:S01]  /*2c10*/  FSEL R16, R2, R15, P0 ;  /* 0x0000000f02107208 */ /* 0x000fe20000000000 */
[----:B------:R-:W0:Y:S01]  /*2c20*/  MUFU.RCP R20, R20 ;  /* 0x0000001400147308 */ /* 0x000e220000001000 */
[----:B------:R-:W-:Y:S01]  /*2c30*/  @!P2 FMUL R25, R25, 16777216 ;  /* 0x4b8000001919a820 */ /* 0x000fe20000400000 */
[----:B------:R-:W-:Y:S01]  /*2c40*/  FADD R2, R4, R15 ;  /* 0x0000000f04027221 */ /* 0x000fe20000000000 */
[----:B------:R-:W-:Y:S01]  /*2c50*/  FFMA R21, R112, R113, R21 ;  /* 0x0000007170157223 */ /* 0x000fe20000000015 */
[----:B------:R-:W-:Y:S01]  /*2c60*/  FSEL R27, R22, R3, P0 ;  /* 0x00000003161b7208 */ /* 0x000fe20000000000 */
[----:B------:R-:W-:Y:S01]  /*2c70*/  @!P3 FMUL R16, R16, 16777216 ;  /* 0x4b8000001010b820 */ /* 0x000fe20000400000 */
[----:B------:R-:W-:Y:S01]  /*2c80*/  FMUL R3, R4, 0.25 ;  /* 0x3e80000004037820 */ /* 0x000fe20000400000 */
[C---:B------:R-:W-:Y:S01]  /*2c90*/  FSETP.GEU.AND P0, PT, |R2|.reuse, 1.175494350822287508e-38, PT ;  /* 0x008000000200780b */ /* 0x040fe20003f0e200 */
[----:B------:R-:W1:Y:S01]  /*2ca0*/  MUFU.RCP R25, R25 ;  /* 0x0000001900197308 */ /* 0x000e620000001000 */
[----:B------:R-:W-:Y:S01]  /*2cb0*/  FSETP.GT.AND P5, PT, |R2|, 8.50705917302346158658e+37, PT ;  /* 0x7e8000000200780b */ /* 0x000fe20003fa4200 */
[----:B------:R-:W-:Y:S01]  /*2cc0*/  FADD R80, R80, R21 ;  /* 0x0000001550507221 */ /* 0x000fe20000000000 */
[----:B------:R-:W-:Y:S01]  /*2cd0*/  FMUL R21, R2, 0.25 ;  /* 0x3e80000002157820 */ /* 0x000fe20000400000 */
[----:B------:R-:W-:Y:S01]  /*2ce0*/  @!P3 FMUL R27, R27, 16777216 ;  /* 0x4b8000001b1bb820 */ /* 0x000fe20000400000 */
[----:B------:R-:W-:Y:S01]  /*2cf0*/  FSEL R29, R3, R4, P5 ;  /* 0x00000004031d7208 */ /* 0x000fe20002800000 */
[----:B------:R-:W-:Y:S01]  /*2d00*/  FADD R3, R5, R2 ;  /* 0x0000000205037221 */ /* 0x000fe20000000000 */
[----:B------:R-:W-:Y:S01]  /*2d10*/  @!P2 FMUL R24, R24, 16777216 ;  /* 0x4b8000001818a820 */ /* 0x000fe20000400000 */
[----:B------:R-:W3:Y:S01]  /*2d20*/  MUFU.RCP R16, R16 ;  /* 0x0000001000107308 */ /* 0x000ee20000001000 */
[----:B0-----:R-:W-:Y:S01]  /*2d30*/  FMUL R22, R20, R23 ;  /* 0x0000001714167220 */ /* 0x001fe20000400000 */
[----:B------:R-:W-:Y:S01]  /*2d40*/  FSEL R23, R21, R2, P5 ;  /* 0x0000000215177208 */ /* 0x000fe20002800000 */
[----:B------:R-:W-:Y:S01]  /*2d50*/  FMUL R20, R5, 0.25 ;  /* 0x3e80000005147820 */ /* 0x000fe20000400000 */
[----:B------:R-:W-:Y:S01]  /*2d60*/  FSETP.GT.AND P4, PT, |R3|, 8.50705917302346158658e+37, PT ;  /* 0x7e8000000300780b */ /* 0x000fe20003f84200 */
[----:B------:R-:W-:Y:S01]  /*2d70*/  FFMA R95, R95, R112, R94 ;  /* 0x000000705f5f7223 */ /* 0x000fe2000000005e */
[----:B------:R-:W-:Y:S01]  /*2d80*/  FSETP.NEU.AND P5, PT, R19, RZ, PT ;  /* 0x000000ff1300720b */ /* 0x000fe20003fad000 */
[----:B------:R-:W-:Y:S01]  /*2d90*/  @!P0 FMUL R23, R23, 16777216 ;  /* 0x4b80000017178820 */ /* 0x000fe20000400000 */
[----:B-1----:R-:W-:Y:S01]  /*2da0*/  FMUL R25, R25, R24 ;  /* 0x0000001819197220 */ /* 0x002fe20000400000 */
[----:B------:R-:W-:Y:S01]  /*2db0*/  FSEL R31, R20, R5, P4 ;  /* 0x00000005141f7208 */ /* 0x000fe20002000000 */
[----:B------:R-:W-:Y:S01]  /*2dc0*/  FMUL R20, R3, 0.25 ;  /* 0x3e80000003147820 */ /* 0x000fe20000400000 */
[----:B------:R0:W1:Y:S01]  /*2dd0*/  MUFU.RCP R24, R23 ;  /* 0x0000001700187308 */ /* 0x0000620000001000 */
[----:B------:R-:W-:Y:S01]  /*2de0*/  FSEL R111, R111, RZ, P5 ;  /* 0x000000ff6f6f7208 */ /* 0x000fe20002800000 */
[----:B------:R-:W-:Y:S01]  /*2df0*/  FMUL R21, R6, 0.25 ;  /* 0x3e80000006157820 */ /* 0x000fe20000400000 */
[----:B------:R-:W-:Y:S01]  /*2e00*/  FSETP.GEU.AND P2, PT, |R3|, 1.175494350822287508e-38, PT ;  /* 0x008000000300780b */ /* 0x000fe20003f4e200 */
[----:B------:R-:W-:Y:S01]  /*2e10*/  FADD R96, R96, -R95 ;  /* 0x8000005f60607221 */ /* 0x000fe20000000000 */
[----:B---3--:R-:W-:Y:S01]  /*2e20*/  FMUL R27, R16, R27 ;  /* 0x0000001b101b7220 */ /* 0x008fe20000400000 */
[----:B------:R-:W-:Y:S01]  /*2e30*/  FADD R16, R6, R3 ;  /* 0x0000000306107221 */ /* 0x000fe20000000000 */
[----:B------:R-:W-:Y:S01]  /*2e40*/  FSEL R26, R20, R3, P4 ;  /* 0x00000003141a7208 */ /* 0x000fe20002000000 */
[C---:B------:R-:W-:Y:S01]  /*2e50*/  FFMA R20, R96.reuse, R111, R95 ;  /* 0x0000006f60147223 */ /* 0x040fe2000000005f */
[----:B0-----:R-:W-:Y:S01]  /*2e60*/  FMUL R23, R96, R96 ;  /* 0x0000006060177220 */ /* 0x001fe20000400000 */
[----:B------:R-:W-:Y:S01]  /*2e70*/  FSETP.NEU.AND P5, PT, R17, RZ, PT ;  /* 0x000000ff1100720b */ /* 0x000fe20003fad000 */
[----:B------:R-:W-:Y:S01]  /*2e80*/  @!P0 FMUL R29, R29, 16777216 ;  /* 0x4b8000001d1d8820 */ /* 0x000fe20000400000 */
[----:B------:R-:W-:Y:S01]  /*2e90*/  FSETP.GT.AND P3, PT, |R16|, 8.50705917302346158658e+37, PT ;  /* 0x7e8000001000780b */ /* 0x000fe20003f64200 */
[----:B------:R-:W-:Y:S01]  /*2ea0*/  FMUL R23, R18, R23 ;  /* 0x0000001712177220 */ /* 0x000fe20000400000 */
[----:B------:R-:W-:Y:S01]  /*2eb0*/  FADD R97, R97, -R20 ;  /* 0x8000001461617221 */ /* 0x000fe20000000000 */
[----:B------:R-:W-:Y:S01]  /*2ec0*/  FSEL R22, R22, RZ, P5 ;  /* 0x000000ff16167208 */ /* 0x000fe20002800000 */
[----:B------:R-:W-:Y:S01]  /*2ed0*/  @!P2 FMUL R26, R26, 16777216 ;  /* 0x4b8000001a1aa820 */ /* 0x000fe20000400000 */
[----:B------:R-:W-:Y:S01]  /*2ee0*/  FSEL R28, R21, R6, P3 ;  /* 0x00000006151c7208 */ /* 0x000fe20001800000 */
[----:B------:R-:W-:Y:S01]  /*2ef0*/  FADD R21, R7, R16 ;  /* 0x0000001007157221 */ /* 0x000fe20000000000 */
[----:B------:R-:W-:Y:S01]  /*2f00*/  FFMA R80, R111, R23, R80 ;  /* 0x000000176f507223 */ /* 0x000fe20000000050 */
[----:B------:R-:W-:Y:S01]  /*2f10*/  FMUL R18, R97, R97 ;  /* 0x0000006161127220 */ /* 0x000fe20000400000 */
[----:B------:R-:W-:Y:S01]  /*2f20*/  FSETP.GEU.AND P4, PT, |R16|, 1.175494350822287508e-38, PT ;  /* 0x008000001000780b */ /* 0x000fe20003f8e200 */
[----:B------:R-:W-:Y:S01]  /*2f30*/  @!P2 FMUL R31, R31, 16777216 ;  /* 0x4b8000001f1fa820 */ /* 0x000fe20000400000 */
[----:B------:R-:W-:Y:S01]  /*2f40*/  FSETP.GT.AND P0, PT, |R21|, 8.50705917302346158658e+37, PT ;  /* 0x7e8000001500780b */ /* 0x000fe20003f04200 */
[----:B-1----:R-:W-:Y:S01]  /*2f50*/  FMUL R24, R24, R29 ;  /* 0x0000001d18187220 */ /* 0x002fe20000400000 */
[----:B------:R-:W-:Y:S01]  /*2f60*/  FFMA R97, R97, R22, R20 ;  /* 0x0000001661617223 */ /* 0x000fe20000000014 */
[----:B------:R-:W-:Y:S01]  /*2f70*/  FSETP.NEU.AND P2, PT, R14, RZ, PT ;  /* 0x000000ff0e00720b */ /* 0x000fe20003f4d000 */
[----:B------:R-:W-:Y:S01]  /*2f80*/  FADD R81, R81, R80 ;  /* 0x0000005051517221 */ /* 0x000fe20000000000 */
[----:B------:R-:W-:Y:S01]  /*2f90*/  FSEL R29, R30, R7, P0 ;  /* 0x000000071e1d7208 */ /* 0x000fe20000000000 */
[----:B------:R-:W-:Y:S01]  /*2fa0*/  FMUL R7, R16, 0.25 ;  /* 0x3e80000010077820 */ /* 0x000fe20000400000 */
[----:B------:R-:W-:Y:S01]  /*2fb0*/  FMUL R18, R19, R18 ;  /* 0x0000001213127220 */ /* 0x000fe20000400000 */
[----:B------:R-:W-:Y:S01]  /*2fc0*/  FADD R98, R98, -R97 ;  /* 0x8000006162627221 */ /* 0x000fe20000000000 */
[----:B------:R-:W-:Y:S01]  /*2fd0*/  FSEL R25, R25, RZ, P2 ;  /* 0x000000ff19197208 */ /* 0x000fe20001000000 */
[----:B------:R-:W-:Y:S01]  /*2fe0*/  FMUL R23, R8, 0.25 ;  /* 0x3e80000008177820 */ /* 0x000fe20000400000 */
[----:B------:R-:W-:Y:S01]  /*2ff0*/  FFMA R81, R22, R18, R81 ;  /* 0x0000001216517223 */ /* 0x000fe20000000051 */
[----:B------:R-:W-:Y:S01]  /*3000*/  FSEL R7, R7, R16, P3 ;  /* 0x0000001007077208 */ /* 0x000fe20001800000 */
[----:B------:R-:W-:Y:S01]  /*3010*/  FADD R18, R8, R21 ;  /* 0x0000001508127221 */ /* 0x000fe20000000000 */
[C---:B------:R-:W-:Y:S01]  /*3020*/  FMUL R20, R98.reuse, R98 ;  /* 0x0000006262147220 */ /* 0x040fe20000400000 */
[----:B------:R-:W-:Y:S01]  /*3030*/  FFMA R98, R98, R25, R97 ;  /* 0x0000001962627223 */ /* 0x000fe20000000061 */
[----:B------:R-:W-:Y:S01]  /*3040*/  FSETP.NEU.AND P5, PT, R15, RZ, PT ;  /* 0x000000ff0f00720b */ /* 0x000fe20003fad000 */
[----:B------:R-:W-:Y:S01]  /*3050*/  @!P4 FMUL R7, R7, 16777216 ;  /* 0x4b8000000707c820 */ /* 0x000fe20000400000 */
[----:B------:R-:W-:Y:S01]  /*3060*/  FSETP.GT.AND P2, PT, |R18|, 8.50705917302346158658e+37, PT ;  /* 0x7e8000001200780b */ /* 0x000fe20003f44200 */
[----:B------:R-:W-:Y:S01]  /*3070*/  FADD R99, R99, -R98 ;  /* 0x8000006263637221 */ /* 0x000fe20000000000 */
[----:B------:R-:W-:Y:S01]  /*3080*/  FSEL R27, R27, RZ, P5 ;  /* 0x000000ff1b1b7208 */ /* 0x000fe20002800000 */
[----:B------:R-:W0:Y:S01]  /*3090*/  MUFU.RCP R26, R26 ;  /* 0x0000001a001a7308 */ /* 0x000e220000001000 */
[----:B------:R-:W-:Y:S01]  /*30a0*/  FADD R82, R82, R81 ;  /* 0x0000005152527221 */ /* 0x000fe20000000000 */
[----:B------:R-:W-:Y:S01]  /*30b0*/  FMUL R20, R17, R20 ;  /* 0x0000001411147220 */ /* 0x000fe20000400000 */
[----:B------:R-:W-:Y:S01]  /*30c0*/  FSEL R22, R23, R8, P2 ;  /* 0x0000000817167208 */ /* 0x000fe20001000000 */
[C---:B------:R-:W-:Y:S01]  /*30d0*/  FMUL R8, R21.reuse, 0.25 ;  /* 0x3e80000015087820 */ /* 0x040fe20000400000 */
[----:B------:R-:W-:Y:S01]  /*30e0*/  FSETP.GEU.AND P3, PT, |R21|, 1.175494350822287508e-38, PT ;  /* 0x008000001500780b */ /* 0x000fe20003f6e200 */
[----:B------:R-:W-:Y:S01]  /*30f0*/  FFMA R20, R25, R20, R82 ;  /* 0x0000001419147223 */ /* 0x000fe20000000052 */
[----:B------:R-:W-:Y:S01]  /*3100*/  @!P4 FMUL R28, R28, 16777216 ;  /* 0x4b8000001c1cc820 */ /* 0x000fe20000400000 */
[----:B------:R1:W3:Y:S01]  /*3110*/  MUFU.RCP R19, R7 ;  /* 0x0000000700137308 */ /* 0x0002e20000001000 */
[----:B------:R-:W-:Y:S01]  /*3120*/  FMUL R17, R18, 0.25 ;  /* 0x3e80000012117820 */ /* 0x000fe20000400000 */
[----:B------:R-:W-:Y:S01]  /*3130*/  FADD R20, R83, R20 ;  /* 0x0000001453147221 */ /* 0x000fe20000000000 */
[----:B------:R-:W-:Y:S01]  /*3140*/  FSETP.NEU.AND P4, PT, R2, RZ, PT ;  /* 0x000000ff0200720b */ /* 0x000fe20003f8d000 */
[----:B------:R-:W-:Y:S01]  /*3150*/  FMUL R25, R10, 0.25 ;  /* 0x3e8000000a197820 */ /* 0x000fe20000400000 */
[----:B------:R-:W-:Y:S01]  /*3160*/  FSETP.NEU.AND P5, PT, R16, RZ, PT ;  /* 0x000000ff1000720b */ /* 0x000fe20003fad000 */
[----:B------:R-:W-:Y:S01]  /*3170*/  IMAD.MOV.U32 R97, RZ, RZ, -0x800000 ;  /* 0xff800000ff617424 */ /* 0x000fe200078e00ff */
[----:B------:R-:W-:Y:S01]  /*3180*/  FSEL R24, R24, RZ, P4 ;  /* 0x000000ff18187208 */ /* 0x000fe20002000000 */
[----:B0-----:R-:W-:Y:S01]  /*3190*/  FMUL R26, R26, R31 ;  /* 0x0000001f1a1a7220 */ /* 0x001fe20000400000 */
[C---:B-1----:R-:W-:Y:S01]  /*31a0*/  FMUL R7, R99.reuse, R99 ;  /* 0x0000006363077220 */ /* 0x042fe20000400000 */
[----:B------:R-:W-:Y:S01]  /*31b0*/  FFMA R99, R99, R27, R98 ;  /* 0x0000001b63637223 */ /* 0x000fe20000000062 */
[----:B------:R-:W-:Y:S01]  /*31c0*/  FSEL R17, R17, R18, P2 ;  /* 0x0000001211117208 */ /* 0x000fe20001000000 */
[----:B------:R-:W-:Y:S01]  /*31d0*/  @!P3 FMUL R29, R29, 16777216 ;  /* 0x4b8000001d1db820 */ /* 0x000fe20000400000 */
[----:B------:R-:W-:Y:S01]  /*31e0*/  FMUL R7, R14, R7 ;  /* 0x000000070e077220 */ /* 0x000fe20000400000 */
[----:B------:R-:W-:Y:S01]  /*31f0*/  FSEL R14, R8, R21, P0 ;  /* 0x00000015080e7208 */ /* 0x000fe20000000000 */
[----:B------:R-:W-:Y:S01]  /*3200*/  FADD R100, R100, -R99 ;  /* 0x8000006364647221 */ /* 0x000fe20000000000 */
[----:B------:R-:W-:Y:S01]  /*3210*/  FSETP.GEU.AND P0, PT, |R18|, 1.175494350822287508e-38, PT ;  /* 0x008000001200780b */ /* 0x000fe20003f0e200 */
[----:B------:R-:W-:Y:S01]  /*3220*/  FFMA R27, R27, R7, R20 ;  /* 0x000000071b1b7223 */ /* 0x000fe20000000014 */
[----:B------:R-:W-:Y:S01]  /*3230*/  FADD R7, R9, R18 ;  /* 0x0000001209077221 */ /* 0x000fe20000000000 */
[----:B------:R-:W-:Y:S01]  /*3240*/  FMUL R8, R100, R100 ;  /* 0x0000006464087220 */ /* 0x000fe20000400000 */
[----:B------:R-:W-:Y:S01]  /*3250*/  @!P3 FMUL R14, R14, 16777216 ;  /* 0x4b8000000e0eb820 */ /* 0x000fe20000400000 */
[----:B------:R-:W-:Y:S01]  /*3260*/  FSETP.NEU.AND P2, PT, R3, RZ, PT ;  /* 0x000000ff0300720b */ /* 0x000fe20003f4d000 */
[----:B------:R-:W-:Y:S01]  /*3270*/  FMUL R20, R9, 0.25 ;  /* 0x3e80000009147820 */ /* 0x000fe20000400000 */
[----:B------:R-:W-:Y:S01]  /*3280*/  FMUL R15, R15, R8 ;  /* 0x000000080f0f7220 */ /* 0x000fe20000400000 */
[----:B------:R-:W-:Y:S01]  /*3290*/  FADD R8, R10, R7 ;  /* 0x000000070a087221 */ /* 0x000fe20000000000 */
[----:B------:R-:W-:Y:S01]  /*32a0*/  FSETP.GT.AND P4, PT, |R7|, 8.50705917302346158658e+37, PT ;  /* 0x7e8000000700780b */ /* 0x000fe20003f84200 */
[----:B------:R-:W-:Y:S01]  /*32b0*/  FFMA R100, R100, R24, R99 ;  /* 0x0000001864647223 */ /* 0x000fe20000000063 */
[----:B------:R-:W-:Y:S01]  /*32c0*/  FSEL R26, R26, RZ, P2 ;  /* 0x000000ff1a1a7208 */ /* 0x000fe20001000000 */
[----:B------:R-:W0:Y:S01]  /*32d0*/  MUFU.RCP R14, R14 ;  /* 0x0000000e000e7308 */ /* 0x000e220000001000 */
[----:B------:R-:W-:Y:S01]  /*32e0*/  @!P0 FMUL R17, R17, 16777216 ;  /* 0x4b80000011118820 */ /* 0x000fe20000400000 */
[----:B------:R-:W-:Y:S01]  /*32f0*/  FSETP.GT.AND P2, PT, |R8|, 8.50705917302346158658e+37, PT ;  /* 0x7e8000000800780b */ /* 0x000fe20003f44200 */
[--C-:B------:R-:W-:Y:S01]  /*3300*/  FADD R101, R101, -R100.reuse ;  /* 0x8000006465657221 */ /* 0x100fe20000000000 */
[----:B------:R-:W-:Y:S01]  /*3310*/  FSETP.GEU.AND P3, PT, |R7|, 1.175494350822287508e-38, PT ;  /* 0x008000000700780b */ /* 0x000fe20003f6e200 */
[----:B------:R-:W-:Y:S01]  /*3320*/  FADD R27, R84, R27 ;  /* 0x0000001b541b7221 */ /* 0x000fe20000000000 */
[----:B------:R-:W-:Y:S01]  /*3330*/  FSEL R23, R20, R9, P4 ;  /* 0x0000000914177208 */ /* 0x000fe20002000000 */
[----:B------:R-:W-:Y:S01]  /*3340*/  FMUL R9, R101, R101 ;  /* 0x0000006565097220 */ /* 0x000fe20000400000 */
[----:B------:R-:W-:Y:S01]  /*3350*/  FSEL R20, R25, R10, P2 ;  /* 0x0000000a19147208 */ /* 0x000fe20001000000 */
[----:B------:R-:W1:Y:S01]  /*3360*/  MUFU.RCP R17, R17 ;  /* 0x0000001100117308 */ /* 0x000e620000001000 */
[----:B------:R-:W-:Y:S01]  /*3370*/  FMUL R10, R7, 0.25 ;  /* 0x3e800000070a7820 */ /* 0x000fe20000400000 */
[----:B------:R-:W-:Y:S01]  /*3380*/  FFMA R101, R101, R26, R100 ;  /* 0x0000001a65657223 */ /* 0x000fe20000000064 */
[----:B---3--:R-:W-:Y:S01]  /*3390*/  FMUL R19, R19, R28 ;  /* 0x0000001c13137220 */ /* 0x008fe20000400000 */
[----:B------:R-:W-:Y:S01]  /*33a0*/  FFMA R24, R24, R15, R27 ;  /* 0x0000000f18187223 */ /* 0x000fe2000000001b */
[----:B------:R-:W-:Y:S01]  /*33b0*/  FMUL R9, R2, R9 ;  /* 0x0000000902097220 */ /* 0x000fe20000400000 */
[----:B------:R-:W-:Y:S01]  /*33c0*/  FSEL R10, R10, R7, P4 ;  /* 0x000000070a0a7208 */ /* 0x000fe20002000000 */
[--C-:B------:R-:W-:Y:S01]  /*33d0*/  FADD R102, R102, -R101.reuse ;  /* 0x8000006566667221 */ /* 0x100fe20000000000 */
[----:B------:R-:W-:Y:S01]  /*33e0*/  FSEL R19, R19, RZ, P5 ;  /* 0x000000ff13137208 */ /* 0x000fe20002800000 */
[----:B------:R-:W-:Y:S01]  /*33f0*/  FADD R85, R85, R24 ;  /* 0x0000001855557221 */ /* 0x000fe20000000000 */
[----:B0-----:R-:W-:Y:S01]  /*3400*/  FMUL R14, R14, R29 ;  /* 0x0000001d0e0e7220 */ /* 0x001fe20000400000 */
[----:B------:R-:W-:Y:S01]  /*3410*/  @!P3 FMUL R10, R10, 16777216 ;  /* 0x4b8000000a0ab820 */ /* 0x000fe20000400000 */
[----:B------:R-:W-:Y:S01]  /*3420*/  FMUL R2, R102, R102 ;  /* 0x0000006666027220 */ /* 0x000fe20000400000 */
[----:B------:R-:W-:Y:S01]  /*3430*/  @!P0 FMUL R22, R22, 16777216 ;  /* 0x4b80000016168820 */ /* 0x000fe20000400000 */
[----:B------:R-:W-:Y:S01]  /*3440*/  FADD R15, R11, R8 ;  /* 0x000000080b0f7221 */ /* 0x000fe20000000000 */
[----:B------:R-:W-:Y:S01]  /*3450*/  FSETP.NEU.AND P5, PT, R21, RZ, PT ;  /* 0x000000ff1500720b */ /* 0x000fe20003fad000 */
[----:B------:R-:W-:Y:S01]  /*3460*/  FFMA R102, R102, R19, R101 ;  /* 0x0000001366667223 */ /* 0x000fe20000000065 */
[----:B------:R-:W-:Y:S01]  /*3470*/  FFMA R9, R26, R9, R85 ;  /* 0x000000091a097223 */ /* 0x000fe20000000055 */
[----:B------:R-:W-:Y:S01]  /*3480*/  FMUL R2, R3, R2 ;  /* 0x0000000203027220 */ /* 0x000fe20000400000 */
[----:B-1----:R-:W-:Y:S01]  /*3490*/  FMUL R17, R17, R22 ;  /* 0x0000001611117220 */ /* 0x002fe20000400000 */
[----:B------:R-:W-:Y:S01]  /*34a0*/  FMUL R3, R8, 0.25 ;  /* 0x3e80000008037820 */ /* 0x000fe20000400000 */
[----:B------:R-:W0:Y:S01]  /*34b0*/  MUFU.RCP R10, R10 ;  /* 0x0000000a000a7308 */ /* 0x000e220000001000 */
[----:B------:R-:W-:Y:S01]  /*34c0*/  FMUL R22, R11, 0.25 ;  /* 0x3e8000000b167820 */ /* 0x000fe20000400000 */
[----:B------:R-:W-:Y:S01]  /*34d0*/  FSEL R14, R14, RZ, P5 ;  /* 0x000000ff0e0e7208 */ /* 0x000fe20002800000 */
[--C-:B------:R-:W-:Y:S01]  /*34e0*/  FADD R103, R103, -R102.reuse ;  /* 0x8000006667677221 */ /* 0x100fe20000000000 */
[----:B------:R-:W-:Y:S01]  /*34f0*/  FSETP.GT.AND P4, PT, |R15|, 8.50705917302346158658e+37, PT ;  /* 0x7e8000000f00780b */ /* 0x000fe20003f84200 */
[----:B------:R-:W-:Y:S01]  /*3500*/  FADD R86, R86, R9 ;  /* 0x0000000956567221 */ /* 0x000fe20000000000 */
[----:B------:R-:W-:Y:S01]  /*3510*/  FSETP.GEU.AND P0, PT, |R8|, 1.175494350822287508e-38, PT ;  /* 0x008000000800780b */ /* 0x000fe20003f0e200 */
[----:B------:R-:W-:Y:S01]  /*3520*/  @!P3 FMUL R23, R23, 16777216 ;  /* 0x4b8000001717b820 */ /* 0x000fe20000400000 */
[----:B------:R-:W-:Y:S01]  /*3530*/  FSEL R9, R3, R8, P2 ;  /* 0x0000000803097208 */ /* 0x000fe20001000000 */
[----:B------:R-:W-:Y:S01]  /*3540*/  FFMA R3, R103, R14, R102 ;  /* 0x0000000e67037223 */ /* 0x000fe20000000066 */
[----:B------:R-:W-:Y:S01]  /*3550*/  FSEL R11, R22, R11, P4 ;  /* 0x0000000b160b7208 */ /* 0x000fe20002000000 */
[----:B------:R-:W-:Y:S01]  /*3560*/  FFMA R2, R19, R2, R86 ;  /* 0x0000000213027223 */ /* 0x000fe20000000056 */
[----:B------:R-:W-:Y:S01]  /*3570*/  FMUL R103, R103, R103 ;  /* 0x0000006767677220 */ /* 0x000fe20000400000 */
[C---:B------:R-:W-:Y:S01]  /*3580*/  FADD R22, R12.reuse, R15 ;  /* 0x0000000f0c167221 */ /* 0x040fe20000000000 */
[----:B------:R-:W-:Y:S01]  /*3590*/  FMUL R19, R12, 0.25 ;  /* 0x3e8000000c137820 */ /* 0x000fe20000400000 */
[----:B------:R-:W-:Y:S01]  /*35a0*/  FADD R87, R87, R2 ;  /* 0x0000000257577221 */ /* 0x000fe20000000000 */
[----:B------:R-:W-:Y:S01]  /*35b0*/  FMUL R103, R16, R103 ;  /* 0x0000006710677220 */ /* 0x000fe20000400000 */
[----:B------:R-:W-:Y:S01]  /*35c0*/  FSETP.NEU.AND P5, PT, R18, RZ, PT ;  /* 0x000000ff1200720b */ /* 0x000fe20003fad000 */
[----:B------:R-:W-:Y:S01]  /*35d0*/  FADD R104, R104, -R3 ;  /* 0x8000000368687221 */ /* 0x000fe20000000000 */
[----:B------:R-:W-:Y:S01]  /*35e0*/  FSETP.GT.AND P2, PT, |R22|, 8.50705917302346158658e+37, PT ;  /* 0x7e8000001600780b */ /* 0x000fe20003f44200 */
[----:B------:R-:W-:Y:S01]  /*35f0*/  FFMA R87, R14, R103, R87 ;  /* 0x000000670e577223 */ /* 0x000fe20000000057 */
[----:B------:R-:W-:Y:S01]  /*3600*/  FSETP.GEU.AND P3, PT, |R15|, 1.175494350822287508e-38, PT ;  /* 0x008000000f00780b */ /* 0x000fe20003f6e200 */
[----:B------:R-:W-:Y:S01]  /*3610*/  @!P0 FMUL R9, R9, 16777216 ;  /* 0x4b80000009098820 */ /* 0x000fe20000400000 */
[----:B------:R-:W-:Y:S01]  /*3620*/  FSEL R17, R17, RZ, P5 ;  /* 0x000000ff11117208 */ /* 0x000fe20002800000 */
[----:B0-----:R-:W-:Y:S01]  /*3630*/  FMUL R10, R10, R23 ;  /* 0x000000170a0a7220 */ /* 0x001fe20000400000 */
[----:B------:R-:W-:Y:S01]  /*3640*/  FSEL R14, R19, R12, P2 ;  /* 0x0000000c130e7208 */ /* 0x000fe20001000000 */
[----:B------:R-:W-:Y:S01]  /*3650*/  FMUL R2, R104, R104 ;  /* 0x0000006868027220 */ /* 0x000fe20000400000 */
[----:B------:R-:W-:Y:S01]  /*3660*/  @!P0 FMUL R20, R20, 16777216 ;  /* 0x4b80000014148820 */ /* 0x000fe20000400000 */
[----:B------:R-:W-:Y:S01]  /*3670*/  FMUL R12, R15, 0.25 ;  /* 0x3e8000000f0c7820 */ /* 0x000fe20000400000 */
[----:B------:R-:W-:Y:S01]  /*3680*/  FSETP.NEU.AND P0, PT, R7, RZ, PT ;  /* 0x000000ff0700720b */ /* 0x000fe20003f0d000 */
[----:B------:R-:W-:Y:S01]  /*3690*/  FADD R88, R88, R87 ;  /* 0x0000005758587221 */ /* 0x000fe20000000000 */
[----:B------:R-:W-:Y:S01]  /*36a0*/  FMUL R2, R21, R2 ;  /* 0x0000000215027220 */ /* 0x000fe20000400000 */
[----:B------:R-:W-:Y:S01]  /*36b0*/  FFMA R104, R104, R17, R3 ;  /* 0x0000001168687223 */ /* 0x000fe20000000003 */
[----:B------:R-:W-:Y:S01]  /*36c0*/  FSEL R10, R10, RZ, P0 ;  /* 0x000000ff0a0a7208 */ /* 0x000fe20000000000 */
[----:B------:R-:W0:Y:S01]  /*36d0*/  MUFU.RCP R9, R9 ;  /* 0x0000000900097308 */ /* 0x000e220000001000 */
[----:B------:R-:W-:Y:S01]  /*36e0*/  FSEL R12, R12, R15, P4 ;  /* 0x0000000f0c0c7208 */ /* 0x000fe20002000000 */
[----:B------:R-:W-:Y:S01]  /*36f0*/  FFMA R2, R17, R2, R88 ;  /* 0x0000000211027223 */ /* 0x000fe20000000058 */
[C---:B------:R-:W-:Y:S01]  /*3700*/  FSETP.GEU.AND P0, PT, |R22|.reuse, 1.175494350822287508e-38, PT ;  /* 0x008000001600780b */ /* 0x040fe20003f0e200 */
[----:B------:R-:W-:Y:S01]  /*3710*/  FADD R105, R105, -R104 ;  /* 0x8000006869697221 */ /* 0x000fe20000000000 */
[----:B------:R-:W-:Y:S01]  /*3720*/  FMUL R17, R22, 0.25 ;  /* 0x3e80000016117820 */ /* 0x000fe20000400000 */
[----:B------:R-:W-:Y:S01]  /*3730*/  FADD R16, R13, R22 ;  /* 0x000000160d107221 */ /* 0x000fe20000000000 */
[----:B------:R-:W-:Y:S01]  /*3740*/  @!P3 FMUL R12, R12, 16777216 ;  /* 0x4b8000000c0cb820 */ /* 0x000fe20000400000 */
[C---:B------:R-:W-:Y:S01]  /*3750*/  FFMA R3, R105.reuse, R10, R104 ;  /* 0x0000000a69037223 */ /* 0x040fe20000000068 */
[----:B------:R-:W-:Y:S01]  /*3760*/  FMUL R105, R105, R105 ;  /* 0x0000006969697220 */ /* 0x000fe20000400000 */
[----:B------:R-:W-:Y:S01]  /*3770*/  FSEL R17, R17, R22, P2 ;  /* 0x0000001611117208 */ /* 0x000fe20001000000 */
[----:B------:R-:W-:Y:S01]  /*3780*/  FADD R89, R89, R2 ;  /* 0x0000000259597221 */ /* 0x000fe20000000000 */
[----:B------:R-:W-:Y:S01]  /*3790*/  FSETP.GEU.AND P5, PT, |R16|, 1.175494350822287508e-38, PT ;  /* 0x008000001000780b */ /* 0x000fe20003fae200 */
[----:B------:R-:W1:Y:S01]  /*37a0*/  MUFU.RCP R12, R12 ;  /* 0x0000000c000c7308 */ /* 0x000e620000001000 */
[----:B------:R-:W-:Y:S01]  /*37b0*/  FMUL R105, R18, R105 ;  /* 0x0000006912697220 */ /* 0x000fe20000400000 */
[C---:B------:R-:W-:Y:S01]  /*37c0*/  FMUL R19, R16.reuse, 0.25 ;  /* 0x3e80000010137820 */ /* 0x040fe20000400000 */
[----:B------:R-:W-:Y:S01]  /*37d0*/  FSETP.GT.AND P2, PT, |R16|, 8.50705917302346158658e+37, PT ;  /* 0x7e8000001000780b */ /* 0x000fe20003f44200 */
[----:B------:R-:W-:Y:S01]  /*37e0*/  @!P0 FMUL R17, R17, 16777216 ;  /* 0x4b80000011118820 */ /* 0x000fe20000400000 */
[----:B------:R-:W-:Y:S01]  /*37f0*/  FFMA R89, R10, R105, R89 ;  /* 0x000000690a597223 */ /* 0x000fe20000000059 */
[----:B0-----:R-:W-:Y:S01]  /*3800*/  FMUL R9, R9, R20 ;  /* 0x0000001409097220 */ /* 0x001fe20000400000 */
[----:B------:R-:W-:Y:S01]  /*3810*/  FSEL R10, R19, R16, P2 ;  /* 0x00000010130a7208 */ /* 0x000fe20001000000 */
[--C-:B------:R-:W-:Y:S01]  /*3820*/  FADD R106, R106, -R3.reuse ;  /* 0x800000036a6a7221 */ /* 0x100fe20000000000 */
[----:B------:R-:W-:Y:S01]  /*3830*/  FSETP.NEU.AND P4, PT, R8, RZ, PT ;  /* 0x000000ff0800720b */ /* 0x000fe20003f8d000 */
[----:B------:R-:W0:Y:S01]  /*3840*/  MUFU.RCP R17, R17 ;  /* 0x0000001100117308 */ /* 0x000e220000001000 */
[----:B------:R-:W-:Y:S01]  /*3850*/  @!P3 FMUL R11, R11, 16777216 ;  /* 0x4b8000000b0bb820 */ /* 0x000fe20000400000 */
[----:B------:R-:W-:Y:S01]  /*3860*/  @!P5 FMUL R10, R10, 16777216 ;  /* 0x4b8000000a0ad820 */ /* 0x000fe20000400000 */
[----:B------:R-:W-:Y:S01]  /*3870*/  FSEL R9, R9, RZ, P4 ;  /* 0x000000ff09097208 */ /* 0x000fe20002000000 */
[----:B------:R-:W-:Y:S01]  /*3880*/  FMUL R2, R106, R106 ;  /* 0x0000006a6a027220 */ /* 0x000fe20000400000 */
[----:B------:R-:W-:Y:S01]  /*3890*/  FSETP.NEU.AND P3, PT, R15, RZ, PT ;  /* 0x000000ff0f00720b */ /* 0x000fe20003f6d000 */
[----:B-1----:R-:W-:Y:S01]  /*38a0*/  FMUL R12, R12, R11 ;  /* 0x0000000b0c0c7220 */ /* 0x002fe20000400000 */
[----:B------:R-:W-:Y:S01]  /*38b0*/  FMUL R18, R13, 0.25 ;  /* 0x3e8000000d127820 */ /* 0x000fe20000400000 */
[----:B------:R-:W-:Y:S01]  /*38c0*/  FFMA R106, R106, R9, R3 ;  /* 0x000000096a6a7223 */ /* 0x000fe20000000003 */
[----:B------:R-:W1:Y:S01]  /*38d0*/  MUFU.RCP R10, R10 ;  /* 0x0000000a000a7308 */ /* 0x000e620000001000 */
[----:B------:R-:W-:Y:S01]  /*38e0*/  FADD R90, R90, R89 ;  /* 0x000000595a5a7221 */ /* 0x000fe20000000000 */
[----:B------:R-:W-:Y:S01]  /*38f0*/  FMUL R2, R7, R2 ;  /* 0x0000000207027220 */ /* 0x000fe20000400000 */
[----:B------:R-:W-:Y:S01]  /*3900*/  @!P0 FMUL R14, R14, 16777216 ;  /* 0x4b8000000e0e8820 */ /* 0x000fe20000400000 */
[----:B------:R-:W-:Y:S01]  /*3910*/  FADD R107, R107, -R106 ;  /* 0x8000006a6b6b7221 */ /* 0x000fe20000000000 */
[----:B------:R-:W-:Y:S01]  /*3920*/  FSEL R12, R12, RZ, P3 ;  /* 0x000000ff0c0c7208 */ /* 0x000fe20001800000 */
[----:B------:R-:W-:Y:S01]  /*3930*/  FFMA R2, R9, R2, R90 ;  /* 0x0000000209027223 */ /* 0x000fe2000000005a */
[----:B------:R-:W-:Y:S01]  /*3940*/  FSEL R13, R18, R13, P2 ;  /* 0x0000000d120d7208 */ /* 0x000fe20001000000 */
[----:B0-----:R-:W-:Y:S01]  /*3950*/  FMUL R17, R17, R14 ;  /* 0x0000000e11117220 */ /* 0x001fe20000400000 */
[C---:B------:R-:W-:Y:S01]  /*3960*/  FMUL R3, R107.reuse, R107 ;  /* 0x0000006b6b037220 */ /* 0x040fe20000400000 */
[----:B------:R-:W-:Y:S01]  /*3970*/  FSETP.NEU.AND P0, PT, R22, RZ, PT ;  /* 0x000000ff1600720b */ /* 0x000fe20003f0d000 */
[----:B------:R-:W-:Y:S01]  /*3980*/  FADD R9, R16, R16 ;  /* 0x0000001010097221 */ /* 0x000fe20000000000 */
[----:B------:R-:W-:Y:S01]  /*3990*/  FFMA R107, R107, R12, R106 ;  /* 0x0000000c6b6b7223 */ /* 0x000fe2000000006a */
[----:B------:R-:W-:Y:S01]  /*39a0*/  FADD R91, R91, R2 ;  /* 0x000000025b5b7221 */ /* 0x000fe20000000000 */
[----:B------:R-:W-:Y:S01]  /*39b0*/  FMUL R3, R8, R3 ;  /* 0x0000000308037220 */ /* 0x000fe20000400000 */
[----:B------:R-:W-:Y:S01]  /*39c0*/  @!P5 FMUL R13, R13, 16777216 ;  /* 0x4b8000000d0dd820 */ /* 0x000fe20000400000 */
[----:B------:R-:W-:Y:S01]  /*39d0*/  FSEL R17, R17, RZ, P0 ;  /* 0x000000ff11117208 */ /* 0x000fe20000000000 */
[----:B------:R-:W-:Y:S01]  /*39e0*/  FADD R108, R108, -R107 ;  /* 0x8000006b6c6c7221 */ /* 0x000fe20000000000 */
[C---:B------:R-:W-:Y:S01]  /*39f0*/  FSETP.GEU.AND P3, PT, |R9|.reuse, 1.175494350822287508e-38, PT ;  /* 0x008000000900780b */ /* 0x040fe20003f6e200 */
[----:B------:R-:W-:Y:S01]  /*3a00*/  FFMA R3, R12, R3, R91 ;  /* 0x000000030c037223 */ /* 0x000fe2000000005b */
[----:B-1----:R-:W-:Y:S01]  /*3a10*/  FMUL R10, R10, R13 ;  /* 0x0000000d0a0a7220 */ /* 0x002fe20000400000 */
[----:B------:R-:W-:Y:S01]  /*3a20*/  FSETP.NEU.AND P2, PT, R16, RZ, PT ;  /* 0x000000ff1000720b */ /* 0x000fe20003f4d000 */
[C---:B------:R-:W-:Y:S01]  /*3a30*/  FMUL R12, R9.reuse, 0.25 ;  /* 0x3e800000090c7820 */ /* 0x040fe20000400000 */
[C---:B------:R-:W-:Y:S01]  /*3a40*/  FFMA R2, R108.reuse, R17, R107 ;  /* 0x000000116c027223 */ /* 0x040fe2000000006b */
[----:B------:R-:W-:Y:S01]  /*3a50*/  FSETP.GT.AND P0, PT, |R9|, 8.50705917302346158658e+37, PT ;  /* 0x7e8000000900780b */ /* 0x000fe20003f04200 */
[----:B------:R-:W-:Y:S01]  /*3a60*/  FMUL R108, R108, R108 ;  /* 0x0000006c6c6c7220 */ /* 0x000fe20000400000 */
[----:B------:R-:W-:Y:S01]  /*3a70*/  FSEL R10, R10, RZ, P2 ;  /* 0x000000ff0a0a7208 */ /* 0x000fe20001000000 */
[--C-:B------:R-:W-:Y:S01]  /*3a80*/  FADD R109, R109, -R2.reuse ;  /* 0x800000026d6d7221 */ /* 0x100fe20000000000 */
[----:B------:R-:W-:Y:S01]  /*3a90*/  FSEL R11, R12, R9, P0 ;  /* 0x000000090c0b7208 */ /* 0x000fe20000000000 */
[----:B------:R-:W-:Y:S01]  /*3aa0*/  FADD R92, R92, R3 ;  /* 0x000000035c5c7221 */ /* 0x000fe20000000000 */
[----:B------:R-:W-:Y:S01]  /*3ab0*/  FMUL R108, R15, R108 ;  /* 0x0000006c0f6c7220 */ /* 0x000fe20000400000 */
[C---:B------:R-:W-:Y:S01]  /*3ac0*/  FFMA R2, R109.reuse, R10, R2 ;  /* 0x0000000a6d027223 */ /* 0x040fe20000000002 */
[----:B------:R-:W-:Y:S01]  /*3ad0*/  FMUL R3, R109, R109 ;  /* 0x0000006d6d037220 */ /* 0x000fe20000400000 */
[----:B------:R-:W-:Y:S01]  /*3ae0*/  @!P3 FMUL R11, R11, 16777216 ;  /* 0x4b8000000b0bb820 */ /* 0x000fe20000400000 */
[----:B------:R-:W-:Y:S01]  /*3af0*/  FFMA R92, R17, R108, R92 ;  /* 0x0000006c115c7223 */ /* 0x000fe2000000005c */
[----:B------:R-:W-:Y:S01]  /*3b00*/  FADD R13, R9, R9 ;  /* 0x00000009090d7221 */ /* 0x000fe20000000000 */
[----:B------:R-:W0:Y:S01]  /*3b10*/  SHFL.BFLY PT, R7, R2, 0x10, 0x1f ;  /* 0x0e001f0002077f89 */ /* 0x000e2200000e0000 */
[----:B------:R-:W-:Y:S01]  /*3b20*/  FMUL R3, R22, R3 ;  /* 0x0000000316037220 */ /* 0x000fe20000400000 */
[----:B------:R-:W-:Y:S01]  /*3b30*/  FADD R93, R93, R92 ;  /* 0x0000005c5d5d7221 */ /* 0x000fe20000000000 */
[----:B------:R-:W1:Y:S01]  /*3b40*/  MUFU.RCP R11, R11 ;  /* 0x0000000b000b7308 */ /* 0x000e620000001000 */
[----:B------:R-:W-:Y:S01]  /*3b50*/  FSETP.NEU.AND P2, PT, R9, RZ, PT ;  /* 0x000000ff0900720b */ /* 0x000fe20003f4d000 */
[----:B------:R-:W-:Y:S01]  /*3b60*/  FMUL R14, R13, 0.25 ;  /* 0x3e8000000d0e7820 */ /* 0x000fe20000400000 */
[----:B------:R-:W-:Y:S01]  /*3b70*/  FFMA R3, R10, R3, R93 ;  /* 0x000000030a037223 */ /* 0x000fe2000000005d */
[----:B------:R-:W-:Y:S01]  /*3b80*/  FSEL R10, R19, R16, P0 ;  /* 0x00000010130a7208 */ /* 0x000fe20000000000 */
[----:B------:R-:W-:Y:S01]  /*3b90*/  IMAD.MOV.U32 R86, RZ, RZ, 0x39aaaaab ;  /* 0x39aaaaabff567424 */ /* 0x000fe200078e00ff */
[C---:B------:R-:W-:Y:S01]  /*3ba0*/  FSETP.GT.AND P0, PT, |R13|.reuse, 8.50705917302346158658e+37, PT ;  /* 0x7e8000000d00780b */ /* 0x040fe20003f04200 */
[----:B------:R-:W-:Y:S01]  /*3bb0*/  IMAD.MOV.U32 R99, RZ, RZ, 0x7f800000 ;  /* 0x7f800000ff637424 */ /* 0x000fe200078e00ff */
[----:B------:R-:W3:Y:S01]  /*3bc0*/  SHFL.BFLY PT, R8, R3, 0x10, 0x1f ;  /* 0x0e001f0003087f89 */ /* 0x000ee200000e0000 */
[----:B------:R-:W-:Y:S01]  /*3bd0*/  @!P3 FMUL R10, R10, 16777216 ;  /* 0x4b8000000a0ab820 */ /* 0x000fe20000400000 */
[----:B------:R-:W-:Y:S01]  /*3be0*/  FSETP.GEU.AND P3, PT, |R13|, 1.175494350822287508e-38, PT ;  /* 0x008000000d00780b */ /* 0x000fe20003f6e200 */
[----:B------:R-:W-:Y:S01]  /*3bf0*/  IMAD.MOV.U32 R84, RZ, RZ, 0x7f800000 ;  /* 0x7f800000ff547424 */ /* 0x000fe200078e00ff */
[----:B------:R-:W-:Y:S01]  /*3c00*/  FSEL R15, R14, R13, P0 ;  /* 0x0000000d0e0f7208 */ /* 0x000fe20000000000 */
[----:B------:R-:W-:Y:S01]  /*3c10*/  IMAD.MOV.U32 R73, RZ, RZ, -0x800000 ;  /* 0xff800000ff497424 */ /* 0x000fe200078e00ff */
[----:B------:R-:W-:Y:S01]  /*3c20*/  FSEL R12, R12, R9, P0 ;  /* 0x000000090c0c7208 */ /* 0x000fe20000000000 */
[----:B------:R-:W-:Y:S01]  /*3c30*/  IMAD.MOV.U32 R93, RZ, RZ, -0x800000 ;  /* 0xff800000ff5d7424 */ /* 0x000fe200078e00ff */
[----:B-1----:R-:W-:Y:S01]  /*3c40*/  FMUL R10, R11, R10 ;  /* 0x0000000a0b0a7220 */ /* 0x002fe20000400000 */
[----:B--2---:R-:W-:Y:S01]  /*3c50*/  SHF.R.U32.HI R64, RZ, 0x3, R65 ;  /* 0x00000003ff407819 */ /* 0x004fe20000011641 */
[----:B------:R-:W-:Y:S01]  /*3c60*/  IMAD.MOV.U32 R91, RZ, RZ, -0x800000 ;  /* 0xff800000ff5b7424 */ /* 0x000fe200078e00ff */
[----:B------:R-:W-:Y:S01]  /*3c70*/  MOV R92, 0xff800000 ;  /* 0xff800000005c7802 */ /* 0x000fe20000000f00 */
[----:B------:R-:W-:Y:S01]  /*3c80*/  IMAD.MOV.U32 R81, RZ, RZ, -0x800000 ;  /* 0xff800000ff517424 */ /* 0x000fe200078e00ff */
[----:B------:R-:W-:Y:S01]  /*3c90*/  FSEL R10, R10, RZ, P2 ;  /* 0x000000ff0a0a7208 */ /* 0x000fe20001000000 */
[----:B0-----:R-:W-:Y:S01]  /*3ca0*/  FADD R7, -R2, R7 ;  /* 0x0000000702077221 */ /* 0x001fe20000000100 */
[----:B------:R-:W-:Y:S01]  /*3cb0*/  @!P3 FMUL R15, R15, 16777216 ;  /* 0x4b8000000f0fb820 */ /* 0x000fe20000400000 */
[----:B------:R-:W-:Y:S01]  /*3cc0*/  @!P3 FMUL R12, R12, 16777216 ;  /* 0x4b8000000c0cb820 */ /* 0x000fe20000400000 */
[----:B------:R-:W-:Y:S01]  /*3cd0*/  FSETP.NEU.AND P2, PT, R13, RZ, PT ;  /* 0x000000ff0d00720b */ /* 0x000fe20003f4d000 */
[C---:B------:R-:W-:Y:S01]  /*3ce0*/  FFMA R2, R7.reuse, R10, R2 ;  /* 0x0000000a07027223 */ /* 0x040fe20000000002 */
[----:B------:R-:W-:Y:S01]  /*3cf0*/  FMUL R11, R7, R7 ;  /* 0x00000007070b7220 */ /* 0x000fe20000400000 */
[----:B------:R-:W-:Y:S01]  /*3d00*/  LOP3.LUT R64, R64, 0x4, RZ, 0xc0, !PT ;  /* 0x0000000440407812 */ /* 0x000fe200078ec0ff */
[----:B------:R-:W0:Y:S01]  /*3d10*/  MUFU.RCP R15, R15 ;  /* 0x0000000f000f7308 */ /* 0x000e220000001000 */
[----:B------:R-:W-:Y:S01]  /*3d20*/  IMAD.MOV.U32 R90, RZ, RZ, -0x800000 ;  /* 0xff800000ff5a7424 */ /* 0x000fe200078e00ff */
[----:B------:R-:W1:Y:S01]  /*3d30*/  SHFL.BFLY PT, R7, R2, 0x8, 0x1f ;  /* 0x0d001f0002077f89 */ /* 0x000e6200000e0000 */
[----:B---3--:R-:W-:Y:S01]  /*3d40*/  FADD R3, R3, R8 ;  /* 0x0000000803037221 */ /* 0x008fe20000000000 */
[----:B------:R-:W-:Y:S01]  /*3d50*/  FMUL R11, R16, R11 ;  /* 0x0000000b100b7220 */ /* 0x000fe20000400000 */
[----:B------:R-:W-:Y:S01]  /*3d60*/  IMAD.MOV.U32 R77, RZ, RZ, -0x800000 ;  /* 0xff800000ff4d7424 */ /* 0x000fe200078e00ff */
[----:B------:R-:W-:Y:S01]  /*3d70*/  MOV R87, 0xff800000 ;  /* 0xff80000000577802 */ /* 0x000fe20000000f00 */
[----:B------:R-:W-:Y:S01]  /*3d80*/  IMAD.MOV.U32 R85, RZ, RZ, -0x800000 ;  /* 0xff800000ff557424 */ /* 0x000fe200078e00ff */
[----:B------:R-:W-:Y:S01]  /*3d90*/  FFMA R3, R10, R11, R3 ;  /* 0x0000000b0a037223 */ /* 0x000fe20000000003 */
[----:B------:R-:W-:Y:S01]  /*3da0*/  FADD R11, R13, R13 ;  /* 0x0000000d0d0b7221 */ /* 0x000fe20000000000 */
[----:B------:R-:W-:Y:S01]  /*3db0*/  IMAD.MOV.U32 R95, RZ, RZ, -0x800000 ;  /* 0xff800000ff5f7424 */ /* 0x000fe200078e00ff */
[----:B------:R-:W-:Y:S01]  /*3dc0*/  MOV R67, 0x7f800000 ;  /* 0x7f80000000437802 */ /* 0x000fe20000000f00 */
[----:B------:R-:W-:Y:S01]  /*3dd0*/  IMAD.MOV.U32 R82, RZ, RZ, -0x800000 ;  /* 0xff800000ff527424 */ /* 0x000fe200078e00ff */
[----:B------:R-:W2:Y:S01]  /*3de0*/  SHFL.BFLY PT, R8, R3, 0x8, 0x1f ;  /* 0x0d001f0003087f89 */ /* 0x000ea200000e0000 */
[C---:B------:R-:W-:Y:S01]  /*3df0*/  FSETP.GEU.AND P3, PT, |R11|.reuse, 1.175494350822287508e-38, PT ;  /* 0x008000000b00780b */ /* 0x040fe20003f6e200 */
[----:B------:R-:W-:Y:S01]  /*3e00*/  FMUL R16, R11, 0.25 ;  /* 0x3e8000000b107820 */ /* 0x000fe20000400000 */
[----:B0-----:R-:W-:Y:S01]  /*3e10*/  FMUL R12, R15, R12 ;  /* 0x0000000c0f0c7220 */ /* 0x001fe20000400000 */
[C---:B------:R-:W-:Y:S01]  /*3e20*/  FSETP.GT.AND P0, PT, |R11|.reuse, 8.50705917302346158658e+37, PT ;  /* 0x7e8000000b00780b */ /* 0x040fe20003f04200 */
[----:B------:R-:W-:Y:S01]  /*3e30*/  IMAD.MOV.U32 R74, RZ, RZ, -0x800000 ;  /* 0xff800000ff4a7424 */ /* 0x000fe200078e00ff */
[----:B------:R-:W-:Y:S01]  /*3e40*/  UMOV UR4, 0xfffffc00 ;  /* 0xfffffc0000047882 */ /* 0x000fe20000000000 */
[----:B------:R-:W-:Y:S01]  /*3e50*/  IMAD.MOV.U32 R78, RZ, RZ, -0x800000 ;  /* 0xff800000ff4e7424 */ /* 0x000fe200078e00ff */
[----:B------:R-:W-:Y:S01]  /*3e60*/  FSEL R12, R12, RZ, P2 ;  /* 0x000000ff0c0c7208 */ /* 0x000fe20001000000 */
[----:B------:R-:W-:Y:S01]  /*3e70*/  IMAD.MOV.U32 R80, RZ, RZ, -0x800000 ;  /* 0xff800000ff507424 */ /* 0x000fe200078e00ff */
[----:B------:R-:W-:Y:S01]  /*3e80*/  FSEL R15, R16, R11, P0 ;  /* 0x0000000b100f7208 */ /* 0x000fe20000000000 */
[----:B------:R-:W-:Y:S01]  /*3e90*/  IMAD.MOV.U32 R98, RZ, RZ, 0x7f800000 ;  /* 0x7f800000ff627424 */ /* 0x000fe200078e00ff */
[----:B------:R-:W-:Y:S01]  /*3ea0*/  FSEL R14, R14, R13, P0 ;  /* 0x0000000d0e0e7208 */ /* 0x000fe20000000000 */
[----:B-1----:R-:W-:Y:S01]  /*3eb0*/  FADD R7, -R2, R7 ;  /* 0x0000000702077221 */ /* 0x002fe20000000100 */
[----:B------:R-:W-:Y:S01]  /*3ec0*/  FSETP.NEU.AND P2, PT, R11, RZ, PT ;  /* 0x000000ff0b00720b */ /* 0x000fe20003f4d000 */
[----:B------:R-:W-:Y:S01]  /*3ed0*/  @!P3 FMUL R15, R15, 16777216 ;  /* 0x4b8000000f0fb820 */ /* 0x000fe20000400000 */
[----:B------:R-:W-:Y:S01]  /*3ee0*/  IMAD.MOV.U32 R71, RZ, RZ, 0x7f800000 ;  /* 0x7f800000ff477424 */ /* 0x000fe200078e00ff */
[C---:B------:R-:W-:Y:S01]  /*3ef0*/  FFMA R2, R7.reuse, R12, R2 ;  /* 0x0000000c07027223 */ /* 0x040fe20000000002 */
[----:B------:R-:W-:Y:S01]  /*3f00*/  FMUL R10, R7, R7 ;  /* 0x00000007070a7220 */ /* 0x000fe20000400000 */
[----:B------:R-:W-:Y:S01]  /*3f10*/  @!P3 FMUL R14, R14, 16777216 ;  /* 0x4b8000000e0eb820 */ /* 0x000fe20000400000 */
[----:B------:R-:W-:Y:S01]  /*3f20*/  IMAD.MOV.U32 R66, RZ, RZ, 0x7f800000 ;  /* 0x7f800000ff427424 */ /* 0x000fe200078e00ff */
[----:B------:R-:W0:Y:S01]  /*3f30*/  MUFU.RCP R15, R15 ;  /* 0x0000000f000f7308 */ /* 0x000e220000001000 */
[----:B------:R-:W1:Y:S01]  /*3f40*/  SHFL.BFLY PT, R7, R2, 0x4, 0x1f ;  /* 0x0c801f0002077f89 */ /* 0x000e6200000e0000 */
[----:B------:R-:W-:Y:S01]  /*3f50*/  FMUL R10, R9, R10 ;  /* 0x0000000a090a7220 */ /* 0x000fe20000400000 */
[----:B--2---:R-:W-:Y:S01]  /*3f60*/  FADD R3, R3, R8 ;  /* 0x0000000803037221 */ /* 0x004fe20000000000 */
[----:B------:R-:W-:Y:S01]  /*3f70*/  FADD R9, R11, R11 ;  /* 0x0000000b0b097221 */ /* 0x000fe20000000000 */
[----:B------:R-:W-:Y:S01]  /*3f80*/  IMAD.MOV.U32 R68, RZ, RZ, 0x7f800000 ;  /* 0x7f800000ff447424 */ /* 0x000fe200078e00ff */
[----:B------:R-:W-:Y:S01]  /*3f90*/  UMOV UR8, 0xffffffff ;  /* 0xffffffff00087882 */ /* 0x000fe20000000000 */
[----:B------:R-:W-:Y:S01]  /*3fa0*/  FFMA R3, R12, R10, R3 ;  /* 0x0000000a0c037223 */ /* 0x000fe20000000003 */
[C---:B------:R-:W-:Y:S01]  /*3fb0*/  FMUL R12, R9.reuse, 0.25 ;  /* 0x3e800000090c7820 */ /* 0x040fe20000400000 */
[C---:B------:R-:W-:Y:S01]  /*3fc0*/  FSETP.GEU.AND P3, PT, |R9|.reuse, 1.175494350822287508e-38, PT ;  /* 0x008000000900780b */ /* 0x040fe20003f6e200 */
[----:B------:R-:W-:Y:S01]  /*3fd0*/  IMAD.MOV.U32 R79, RZ, RZ, 0x7f800000 ;  /* 0x7f800000ff4f7424 */ /* 0x000fe200078e00ff */
[----:B------:R-:W-:Y:S01]  /*3fe0*/  FSETP.GT.AND P0, PT, |R9|, 8.50705917302346158658e+37, PT ;  /* 0x7e8000000900780b */ /* 0x000fe20003f04200 */
[----:B------:R-:W2:Y:S01]  /*3ff0*/  SHFL.BFLY PT, R8, R3, 0x4, 0x1f ;  /* 0x0c801f0003087f89 */ /* 0x000ea200000e0000 */
[----:B------:R-:W-:-:S02]  /*4000*/  IMAD.MOV.U32 R100, RZ, RZ, 0x7f800000 ;  /* 0x7f800000ff647424 */ /* 0x000fc400078e00ff */
[----:B------:R-:W-:Y:S01]  /*4010*/  FSEL R16, R16, R11, P0 ;  /* 0x0000000b10107208 */ /* 0x000fe20000000000 */
[----:B0-----:R-:W-:Y:S01]  /*4020*/  FMUL R14, R15, R14 ;  /* 0x0000000e0f0e7220 */ /* 0x001fe20000400000 */
[----:B------:R-:W-:Y:S01]  /*4030*/  FSEL R15, R12, R9, P0 ;  /* 0x000000090c0f7208 */ /* 0x000fe20000000000 */
[----:B------:R-:W-:Y:S01]  /*4040*/  IMAD.MOV.U32 R83, RZ, RZ, 0x7f800000 ;  /* 0x7f800000ff537424 */ /* 0x000fe200078e00ff */
[----:B------:R-:W-:Y:S01]  /*4050*/  FSETP.NEU.AND P0, PT, R9, RZ, PT ;  /* 0x000000ff0900720b */ /* 0x000fe20003f0d000 */
[----:B------:R-:W-:Y:S01]  /*4060*/  IMAD.MOV.U32 R101, RZ, RZ, 0x7f800000 ;  /* 0x7f800000ff657424 */ /* 0x000fe200078e00ff */
[----:B------:R-:W-:Y:S01]  /*4070*/  FSEL R14, R14, RZ, P2 ;  /* 0x000000ff0e0e7208 */ /* 0x000fe20001000000 */
[----:B------:R-:W-:Y:S01]  /*4080*/  @!P3 FMUL R15, R15, 16777216 ;  /* 0x4b8000000f0fb820 */ /* 0x000fe20000400000 */
[----:B------:R-:W-:Y:S01]  /*4090*/  @!P3 FMUL R16, R16, 16777216 ;  /* 0x4b8000001010b820 */ /* 0x000fe20000400000 */
[----:B------:R-:W-:Y:S01]  /*40a0*/  ISETP.GE.AND P3, PT, R65, 0x2, PT ;  /* 0x000000024100780c */ /* 0x000fe20003f66270 */
[----:B-1----:R-:W-:Y:S01]  /*40b0*/  FADD R7, -R2, R7 ;  /* 0x0000000702077221 */ /* 0x002fe20000000100 */
[----:B------:R-:W-:-:S02]  /*40c0*/  IMAD.MOV.U32 R94, RZ, RZ, 0x7f800000 ;  /* 0x7f800000ff5e7424 */ /* 0x000fc400078e00ff */
[----:B------:R-:W0:Y:S01]  /*40d0*/  MUFU.RCP R15, R15 ;  /* 0x0000000f000f7308 */ /* 0x000e220000001000 */
[C---:B------:R-:W-:Y:S01]  /*40e0*/  FFMA R2, R7.reuse, R14, R2 ;  /* 0x0000000e07027223 */ /* 0x040fe20000000002 */
[----:B------:R-:W-:Y:S01]  /*40f0*/  FMUL R10, R7, R7 ;  /* 0x00000007070a7220 */ /* 0x000fe20000400000 */
[----:B------:R-:W-:Y:S02]  /*4100*/  IMAD.MOV.U32 R96, RZ, RZ, 0x7f800000 ;  /* 0x7f800000ff607424 */ /* 0x000fe400078e00ff */
[----:B------:R-:W-:Y:S01]  /*4110*/  IMAD.MOV.U32 R69, RZ, RZ, 0x7f800000 ;  /* 0x7f800000ff457424 */ /* 0x000fe200078e00ff */
[----:B------:R-:W1:Y:S01]  /*4120*/  SHFL.BFLY PT, R7, R2, 0x2, 0x1f ;  /* 0x0c401f0002077f89 */ /* 0x000e6200000e0000 */
[----:B------:R-:W-:Y:S01]  /*4130*/  FMUL R10, R13, R10 ;  /* 0x0000000a0d0a7220 */ /* 0x000fe20000400000 */
[----:B--2---:R-:W-:Y:S01]  /*4140*/  FADD R3, R3, R8 ;  /* 0x0000000803037221 */ /* 0x004fe20000000000 */
[----:B------:R-:W-:Y:S01]  /*4150*/  FADD R13, R9, R9 ;  /* 0x00000009090d7221 */ /* 0x000fe20000000000 */
[----:B------:R-:W-:-:S02]  /*4160*/  IMAD.MOV.U32 R88, RZ, RZ, 0x7f800000 ;  /* 0x7f800000ff587424 */ /* 0x000fc400078e00ff */
[----:B------:R-:W-:Y:S01]  /*4170*/  FFMA R3, R14, R10, R3 ;  /* 0x0000000a0e037223 */ /* 0x000fe20000000003 */
[----:B------:R-:W-:Y:S01]  /*4180*/  IMAD.MOV.U32 R89, RZ, RZ, 0x7f800000 ;  /* 0x7f800000ff597424 */ /* 0x000fe200078e00ff */
[----:B------:R-:W-:Y:S01]  /*4190*/  FSETP.GEU.AND P2, PT, |R13|, 1.175494350822287508e-38, PT ;  /* 0x008000000d00780b */ /* 0x000fe20003f4e200 */
[----:B0-----:R-:W-:Y:S02]  /*41a0*/  FMUL R16, R15, R16 ;  /* 0x000000100f107220 */ /* 0x001fe40000400000 */
[----:B------:R-:W0:Y:S03]  /*41b0*/  SHFL.BFLY PT, R8, R3, 0x2, 0x1f ;  /* 0x0c401f0003087f89 */ /* 0x000e2600000e0000 */
[----:B------:R-:W-:Y:S02]  /*41c0*/  FSEL R16, R16, RZ, P0 ;  /* 0x000000ff10107208 */ /* 0x000fe40000000000 */
[----:B------:R-:W-:-:S04]  /*41d0*/  FSETP.GT.AND P0, PT, |R13|, 8.50705917302346158658e+37, PT ;  /* 0x7e8000000d00780b */ /* 0x000fc80003f04200 */
[----:B------:R-:W-:Y:S01]  /*41e0*/  FSEL R12, R12, R9, P0 ;  /* 0x000000090c0c7208 */ /* 0x000fe20000000000 */
[----:B-1----:R-:W-:-:S04]  /*41f0*/  FADD R7, -R2, R7 ;  /* 0x0000000702077221 */ /* 0x002fc80000000100 */
[----:B------:R-:W-:Y:S01]  /*4200*/  @!P2 FMUL R12, R12, 16777216 ;  /* 0x4b8000000c0ca820 */ /* 0x000fe20000400000 */
[C---:B------:R-:W-:Y:S01]  /*4210*/  FFMA R2, R7.reuse, R16, R2 ;  /* 0x0000001007027223 */ /* 0x040fe20000000002 */
[----:B------:R-:W-:Y:S01]  /*4220*/  FMUL R10, R7, R7 ;  /* 0x00000007070a7220 */ /* 0x000fe20000400000 */
[----:B------:R-:W-:-:S03]  /*4230*/  FMUL R7, R13, 0.25 ;  /* 0x3e8000000d077820 */ /* 0x000fc60000400000 */
[----:B------:R-:W-:Y:S01]  /*4240*/  FMUL R10, R11, R10 ;  /* 0x0000000a0b0a7220 */ /* 0x000fe20000400000 */
[----:B0-----:R-:W-:Y:S01]  /*4250*/  FADD R3, R3, R8 ;  /* 0x0000000803037221 */ /* 0x001fe20000000000 */
[----:B------:R-:W-:Y:S02]  /*4260*/  FSEL R11, R7, R13, P0 ;  /* 0x0000000d070b7208 */ /* 0x000fe40000000000 */
[----:B------:R-:W0:Y:S01]  /*4270*/  SHFL.BFLY PT, R7, R2, 0x1, 0x1f ;  /* 0x0c201f0002077f89 */ /* 0x000e2200000e0000 */
[----:B------:R-:W-:Y:S01]  /*4280*/  FFMA R3, R16, R10, R3 ;  /* 0x0000000a10037223 */ /* 0x000fe20000000003 */
[----:B------:R-:W-:Y:S01]  /*4290*/  FSETP.NEU.AND P0, PT, R13, RZ, PT ;  /* 0x000000ff0d00720b */ /* 0x000fe20003f0d000 */
[----:B------:R-:W-:Y:S01]  /*42a0*/  @!P2 FMUL R11, R11, 16777216 ;  /* 0x4b8000000b0ba820 */ /* 0x000fe20000400000 */
[----:B------:R-:W-:Y:S02]  /*42b0*/  LOP3.LUT P2, RZ, R65, 0x1f, RZ, 0xc0, !PT ;  /* 0x0000001f41ff7812 */ /* 0x000fe4000784c0ff */
[----:B------:R-:W1:Y:S03]  /*42c0*/  SHFL.BFLY PT, R8, R3, 0x1, 0x1f ;  /* 0x0c201f0003087f89 */ /* 0x000e6600000e0000 */
[----:B------:R-:W2:Y:S08]  /*42d0*/  MUFU.RCP R11, R11 ;  /* 0x0000000b000b7308 */ /* 0x000eb00000001000 */
[----:B------:R-:W-:Y:S01]  /*42e0*/  @!P2 STS [R64+0x10], R13 ;  /* 0x0000100d4000a388 */ /* 0x000fe20000000800 */
[----:B0-----:R-:W-:Y:S01]  /*42f0*/  FADD R7, -R2, R7 ;  /* 0x0000000702077221 */ /* 0x001fe20000000100 */
[----:B--2---:R-:W-:-:S03]  /*4300*/  FMUL R12, R11, R12 ;  /* 0x0000000c0b0c7220 */ /* 0x004fc60000400000 */
[----:B------:R-:W-:Y:S02]  /*4310*/  FMUL R10, R7, R7 ;  /* 0x00000007070a7220 */ /* 0x000fe40000400000 */
[----:B------:R-:W-:Y:S01]  /*4320*/  FSEL R12, R12, RZ, P0 ;  /* 0x000000ff0c0c7208 */ /* 0x000fe20000000000 */
[----:B-1----:R-:W-:Y:S01]  /*4330*/  FADD R3, R3, R8 ;  /* 0x0000000803037221 */ /* 0x002fe20000000000 */
[----:B------:R-:W-:-:S03]  /*4340*/  FMUL R10, R9, R10 ;  /* 0x0000000a090a7220 */ /* 0x000fc60000400000 */
[----:B------:R-:W-:Y:S01]  /*4350*/  FFMA R9, R7, R12, R2 ;  /* 0x0000000c07097223 */ /* 0x000fe20000000002 */
[----:B------:R-:W-:-:S04]  /*4360*/  FFMA R11, R12, R10, R3 ;  /* 0x0000000a0c0b7223 */ /* 0x000fc80000000003 */
[----:B------:R-:W-:Y:S04]  /*4370*/  @!P2 STS [R64], R9 ;  /* 0x000000094000a388 */ /* 0x000fe80000000800 */
[----:B------:R0:W-:Y:S04]  /*4380*/  @!P2 STS [R64+0x8], R11 ;  /* 0x0000080b4000a388 */ /* 0x0001e80000000800 */
[----:B------:R-:W-:Y:S01]  /*4390*/  BAR.SYNC.DEFER_BLOCKING 0x0 ;  /* 0x0000000000007b1d */ /* 0x000fe20000010000 */
[----:B0-----:R-:W-:-:S05]  /*43a0*/  LOP3.LUT R11, R65, 0x1, RZ, 0xc0, !PT ;  /* 0x00000001410b7812 */ /* 0x001fca00078ec0ff */
[----:B------:R-:W0:Y:S04]  /*43b0*/  @!P3 LDS R6, [R65.X4+0x10] ;  /* 0x000010004106b984 */ /* 0x000e280000004800 */
[----:B------:R-:W1:Y:S04]  /*43c0*/  @!P3 LDS R5, [R65.X4] ;  /* 0x000000004105b984 */ /* 0x000e680000004800 */
[----:B------:R-:W-:Y:S04]  /*43d0*/  @!P3 LDS R4, [R65.X4+0x8] ;  /* 0x000008004104b984 */ /* 0x000fe80000004800 */
[----:B0-----:R-:W0:Y:S04]  /*43e0*/  SHFL.BFLY PT, R7, R6, 0x1, 0x1f ;  /* 0x0c201f0006077f89 */ /* 0x001e2800000e0000 */
[----:B-1----:R-:W1:Y:S01]  /*43f0*/  SHFL.BFLY PT, R2, R5, 0x1, 0x1f ;  /* 0x0c201f0005027f89 */ /* 0x002e6200000e0000 */
[----:B0-----:R-:W-:-:S04]  /*4400*/  FADD R8, R6, R7 ;  /* 0x0000000706087221 */ /* 0x001fc80000000000 */
[C---:B------:R-:W-:Y:S01]  /*4410*/  FMUL R3, R8.reuse, 0.25 ;  /* 0x3e80000008037820 */ /* 0x040fe20000400000 */
[C---:B------:R-:W-:Y:S01]  /*4420*/  FSETP.GEU.AND P4, PT, |R8|.reuse, 1.175494350822287508e-38, PT ;  /* 0x008000000800780b */ /* 0x040fe20003f8e200 */
[----:B-1----:R-:W-:Y:S01]  /*4430*/  FADD R2, -R5, R2 ;  /* 0x0000000205027221 */ /* 0x002fe20000000100 */
[----:B------:R-:W-:-:S04]  /*4440*/  FSETP.GT.AND P0, PT, |R8|, 8.50705917302346158658e+37, PT ;  /* 0x7e8000000800780b */ /* 0x000fc80003f04200 */
[----:B------:R-:W-:Y:S02]  /*4450*/  FSEL R9, R3, R8, P0 ;  /* 0x0000000803097208 */ /* 0x000fe40000000000 */
[----:B------:R-:W0:Y:S05]  /*4460*/  SHFL.BFLY PT, R3, R4, 0x1, 0x1f ;  /* 0x0c201f0004037f89 */ /* 0x000e2a00000e0000 */
[----:B------:R-:W-:Y:S02]  /*4470*/  @!P4 FMUL R9, R9, 16777216 ;  /* 0x4b8000000909c820 */ /* 0x000fe40000400000 */
[----:B------:R-:W-:Y:S01]  /*4480*/  @P0 FMUL R7, R7, 0.25 ;  /* 0x3e80000007070820 */ /* 0x000fe20000400000 */
[----:B------:R-:W-:Y:S01]  /*4490*/  ISETP.NE.U32.AND P0, PT, R11, 0x1, PT ;  /* 0x000000010b00780c */ /* 0x000fe20003f05070 */
[----:B------:R-:W1:Y:S02]  /*44a0*/  MUFU.RCP R10, R9 ;  /* 0x00000009000a7308 */ /* 0x000e640000001000 */
[----:B------:R-:W-:Y:S01]  /*44b0*/  @!P4 FMUL R7, R7, 16777216 ;  /* 0x4b8000000707c820 */ /* 0x000fe20000400000 */
[----:B------:R-:W-:-:S02]  /*44c0*/  FSETP.NEU.AND P4, PT, R8, RZ, PT ;  /* 0x000000ff0800720b */ /* 0x000fc40003f8d000 */
[----:B------:R-:W-:Y:S01]  /*44d0*/  ISETP.LT.AND P0, PT, R65, 0x2, P0 ;  /* 0x000000024100780c */ /* 0x000fe20000701270 */
[----:B0-----:R-:W-:Y:S01]  /*44e0*/  FADD R3, R4, R3 ;  /* 0x0000000304037221 */ /* 0x001fe20000000000 */
[----:B-1----:R-:W-:Y:S01]  /*44f0*/  FMUL R10, R10, R7 ;  /* 0x000000070a0a7220 */ /* 0x002fe20000400000 */
[----:B------:R-:W-:-:S10]  /*4500*/  FMUL R7, R2, R2 ;  /* 0x0000000202077220 */ /* 0x000fd40000400000 */
[----:B------:R-:W-:Y:S01]  /*4510*/  @P0 STS [R65.X4+0x10], R8 ;  /* 0x0000100841000388 */ /* 0x000fe20000004800 */
[----:B------:R-:W-:Y:S01]  /*4520*/  FSEL R10, R10, RZ, P4 ;  /* 0x000000ff0a0a7208 */ /* 0x000fe20002000000 */
[----:B------:R-:W-:-:S04]  /*4530*/  FMUL R7, R6, R7 ;  /* 0x0000000706077220 */ /* 0x000fc80000400000 */
[----:B------:R-:W-:Y:S01]  /*4540*/  FFMA R6, R2, R10, R5 ;  /* 0x0000000a02067223 */ /* 0x000fe20000000005 */
[----:B------:R-:W-:Y:S01]  /*4550*/  FFMA R10, R10, R7, R3 ;  /* 0x000000070a0a7223 */ /* 0x000fe20000000003 */
[----:B------:R-:W-:Y:S01]  /*4560*/  MOV R3, 0x20 ;  /* 0x0000002000037802 */ /* 0x000fe20000000f00 */
[----:B------:R-:W-:Y:S02]  /*4570*/  IMAD.MOV.U32 R5, RZ, RZ, 0x40 ;  /* 0x00000040ff057424 */ /* 0x000fe400078e00ff */
[----:B------:R-:W-:Y:S02]  /*4580*/  @P0 STS [R65.X4], R6 ;  /* 0x0000000641000388 */ /* 0x000fe40000004800 */
[C---:B------:R-:W-:Y:S02]  /*4590*/  IMAD.WIDE.U32 R2, R116.reuse, R3, c[0x0][0x170] ;  /* 0x00005c0074027625 */ /* 0x040fe400078e0003 */
[----:B------:R-:W-:Y:S02]  /*45a0*/  @P0 STS [R65.X4+0x8], R10 ;  /* 0x0000080a41000388 */ /* 0x000fe40000004800 */
[----:B------:R-:W-:-:S02]  /*45b0*/  IMAD.WIDE.U32 R4, R116, R5, c[0x0][0x168] ;  /* 0x00005a0074047625 */ /* 0x000fc400078e0005 */
[----:B------:R-:W-:Y:S01]  /*45c0*/  BAR.SYNC.DEFER_BLOCKING 0x0 ;  /* 0x0000000000007b1d */ /* 0x000fe20000010000 */
[----:B------:R-:W-:Y:S02]  /*45d0*/  IADD3 R2, P4, R2, 0x4800, RZ ;  /* 0x0000480002027810 */ /* 0x000fe40007f9e0ff */
[----:B------:R-:W-:-:S03]  /*45e0*/  IADD3 R60, P5, R4, 0xc020, RZ ;  /* 0x0000c020043c7810 */ /* 0x000fc60007fbe0ff */
[----:B------:R-:W-:Y:S02]  /*45f0*/  IMAD.X R3, RZ, RZ, R3, P4 ;  /* 0x000000ffff037224 */ /* 0x000fe400020e0603 */
[----:B------:R-:W-:Y:S01]  /*4600*/  IMAD.X R61, RZ, RZ, R5, P5 ;  /* 0x000000ffff3d7224 */ /* 0x000fe200028e0605 */
[----:B------:R-:W0:Y:S04]  /*4610*/  LDS R7, [0x8] ;  /* 0x00000800ff077984 */ /* 0x000e280000000800 */
[----:B------:R-:W1:Y:S01]  /*4620*/  LDS R70, [RZ] ;  /* 0x00000000ff467984 */ /* 0x000e620000000800 */
[----:B0-----:R-:W-:-:S06]  /*4630*/  FFMA R86, R86, R7, 9.9999999747524270788e-07 ;  /* 0x358637bd56567423 */ /* 0x001fcc0000000007 */
[----:B-1----:R-:W0:Y:S02]  /*4640*/  MUFU.RSQ R86, R86 ;  /* 0x0000005600567308 */ /* 0x002e240000001400 */
.L_x_4:
[----:B------:R-:W-:Y:S01]  /*4650*/  UIADD3 UR5, UP0, UR4, 0x400, URZ ;  /* 0x0000040004057890 */ /* 0x000fe2000ff1e03f */
[----:B------:R-:W-:Y:S01]  /*4660*/  IMAD.MOV.U32 R37, RZ, RZ, 0x4 ;  /* 0x00000004ff257424 */ /* 0x000fe200078e00ff */
[----:B------:R-:W-:Y:S01]  /*4670*/  IADD3 R62, R114, UR4, RZ ;  /* 0x00000004723e7c10 */ /* 0x000fe2000fffe0ff */
[----:B0-----:R-:W2:Y:S03]  /*4680*/  LDG.E.EL.128 R4, [R2.64+0x1810] ;  /* 0x0018100602047981 */ /* 0x001ea6000c2e1d00 */
[----:B------:R-:W-:Y:S01]  /*4690*/  IMAD.U32 R36, RZ, RZ, UR5 ;  /* 0x00000005ff247e24 */ /* 0x000fe2000f8e00ff */
[----:B------:R-:W3:Y:S04]  /*46a0*/  LDG.E.EL.128 R12, [R2.64+0x10] ;  /* 0x00001006020c7981 */ /* 0x000ee8000c2e1d00 */
[--C-:B------:R-:W-:Y:S01]  /*46b0*/  LOP3.LUT R8, R36, 0x300c, R119.reuse, 0xfe, !PT ;  /* 0x0000300c24087812 */ /* 0x100fe200078efe77 */
[----:B------:R-:W-:Y:S01]  /*46c0*/  IMAD.MOV.U32 R75, RZ, RZ, 0x2 ;  /* 0x00000002ff4b7424 */ /* 0x000fe200078e00ff */
[----:B------:R-:W-:Y:S01]  /*46d0*/  IADD3 R50, R62, 0x408, RZ ;  /* 0x000004083e327810 */ /* 0x000fe20007ffe0ff */
[----:B------:R-:W-:Y:S01]  /*46e0*/  CS2R R16, SRZ ;  /* 0x0000000000107805 */ /* 0x000fe2000001ff00 */
[----:B------:R-:W-:Y:S01]  /*46f0*/  CS2R R18, SRZ ;  /* 0x0000000000127805 */ /* 0x000fe2000001ff00 */
[----:B------:R-:W-:Y:S01]  /*4700*/  IMAD.WIDE.U32 R8, R8, R37, c[0x0][0x168] ;  /* 0x00005a0008087625 */ /* 0x000fe200078e0025 */
[----:B------:R-:W4:Y:S03]  /*4710*/  LDG.E.EL.128 R20, [R60.64+-0x2ff0] ;  /* 0xffd010063c147981 */ /* 0x000f26000c2e1d00 */
[----:B------:R-:W-:Y:S01]  /*4720*/  IMAD.WIDE R50, R50, R75, c[0x0][0x1a0] ;  /* 0x0000680032327625 */ /* 0x000fe200078e024b */
[----:B------:R-:W5:Y:S04]  /*4730*/  LDG.E.EL.128 R24, [R60.64] ;  /* 0x000000063c187981 */ /* 0x000f68000c2e1d00 */
[----:B------:R-:W4:Y:S04]  /*4740*/  LDG.E.EL.128 R8, [R8.64] ;  /* 0x0000000608087981 */ /* 0x000f28000c2e1d00 */
[----:B------:R1:W5:Y:S04]  /*4750*/  @!P1 LDG.E.EF.128 R16, [R50.64] ;  /* 0x0000000632109981 */ /* 0x000368000c0e1d00 */
[----:B------:R-:W5:Y:S01]  /*4760*/  LDG.E.EL.128 R28, [R60.64+-0x3000] ;  /* 0xffd000063c1c7981 */ /* 0x000f62000c2e1d00 */
[----:B------:R-:W-:-:S03]  /*4770*/  LOP3.LUT R36, R36, 0x3004, R119, 0xfe, !PT ;  /* 0x0000300424247812 */ /* 0x000fc600078efe77 */
[----:B------:R-:W5:Y:S02]  /*4780*/  LDG.E.EL.128 R32, [R2.64+0x1800] ;  /* 0x0018000602207981 */ /* 0x000f64000c2e1d00 */
[----:B------:R-:W-:Y:S01]  /*4790*/  IMAD.WIDE.U32 R36, R36, R37, c[0x0][0x168] ;  /* 0x00005a0024247625 */ /* 0x000fe200078e0025 */
[----:B------:R-:W-:Y:S01]  /*47a0*/  IADD3 R62, R62, 0x400, RZ ;  /* 0x000004003e3e7810 */ /* 0x000fe20007ffe0ff */
[----:B------:R-:W5:Y:S01]  /*47b0*/  LDG.E.EL.128 R44, [R2.64] ;  /* 0x00000006022c7981 */ /* 0x000f62000c2e1d00 */
[----:B------:R-:W-:Y:S01]  /*47c0*/  CS2R R48, SRZ ;  /* 0x0000000000307805 */ /* 0x000fe2000001ff00 */
[----:B-1----:R-:W-:Y:S02]  /*47d0*/  CS2R R50, SRZ ;  /* 0x0000000000327805 */ /* 0x002fe4000001ff00 */
[----:B------:R-:W5:Y:S01]  /*47e0*/  LDG.E.EL.128 R36, [R36.64] ;  /* 0x0000000624247981 */ /* 0x000f62000c2e1d00 */
[----:B------:R-:W-:-:S03]  /*47f0*/  IMAD.WIDE R62, R62, R75, c[0x0][0x1a0] ;  /* 0x000068003e3e7625 */ /* 0x000fc600078e024b */
[----:B------:R-:W5:Y:S04]  /*4800*/  LDG.E.EL.128 R40, [R60.64+-0x20] ;  /* 0xffffe0063c287981 */ /* 0x000f68000c2e1d00 */
[----:B------:R3:W5:Y:S04]  /*4810*/  @!P1 LDG.E.EF.128 R48, [R62.64] ;  /* 0x000000063e309981 */ /* 0x000768000c0e1d00 */
[----:B------:R-:W5:Y:S04]  /*4820*/  LDG.E.EL.128 R52, [R60.64+-0x3020] ;  /* 0xffcfe0063c347981 */ /* 0x000f68000c2e1d00 */
[----:B------:R-:W5:Y:S04]  /*4830*/  LDG.E.EL.128 R56, [R60.64+-0x3010] ;  /* 0xffcff0063c387981 */ /* 0x000f68000c2e1d00 */
[----:B------:R-:W-:Y:S01]  /*4840*/  BAR.SYNC.DEFER_BLOCKING 0x0 ;  /* 0x0000000000007b1d */ /* 0x000fe20000010000 */
[----:B------:R-:W-:-:S02]  /*4850*/  FSETP.NAN.AND P4, PT, R69, R69, PT ;  /* 0x000000454500720b */ /* 0x000fc40003f88000 */
[C---:B--2---:R-:W-:Y:S02]  /*4860*/  PRMT R102, R7.reuse, 0x7632, R102 ;  /* 0x0000763207667816 */ /* 0x044fe40000000066 */
[C---:B------:R-:W-:Y:S01]  /*4870*/  PRMT R104, R6.reuse, 0x7632, R104 ;  /* 0x0000763206687816 */ /* 0x040fe20000000068 */
[----:B------:R-:W-:Y:S01]  /*4880*/  IMAD.U32 R103, R7, 0x10000, RZ ;  /* 0x0001000007677824 */ /* 0x000fe200078e00ff */
[----:B---3--:R-:W-:Y:S01]  /*4890*/  PRMT R63, R15, 0x7632, R63 ;  /* 0x000076320f3f7816 */ /* 0x008fe2000000003f */
[----:B------:R-:W-:Y:S01]  /*48a0*/  IMAD.U32 R105, R6, 0x10000, RZ ;  /* 0x0001000006697824 */ /* 0x000fe200078e00ff */
[----:B------:R-:W-:Y:S01]  /*48b0*/  SHF.L.U32 R104, R104, 0x10, RZ ;  /* 0x0000001068687819 */ /* 0x000fe200000006ff */
[----:B------:R-:W-:-:S04]  /*48c0*/  IMAD.U32 R102, R102, 0x10000, RZ ;  /* 0x0001000066667824 */ /* 0x000fc800078e00ff */
[----:B----4-:R-:W-:Y:S01]  /*48d0*/  FADD R11, R11, R102 ;  /* 0x000000660b0b7221 */ /* 0x010fe20000000000 */
[----:B------:R-:W-:Y:S01]  /*48e0*/  FADD R62, R10, R103 ;  /* 0x000000670a3e7221 */ /* 0x000fe20000000000 */
[----:B------:R-:W-:Y:S01]  /*48f0*/  FADD R8, R8, R105 ;  /* 0x0000006908087221 */ /* 0x000fe20000000000 */
[----:B------:R-:W-:Y:S01]  /*4900*/  FADD R10, R9, R104 ;  /* 0x00000068090a7221 */ /* 0x000fe20000000000 */
[----:B------:R-:W-:Y:S01]  /*4910*/  IMAD.U32 R103, R15, 0x10000, RZ ;  /* 0x000100000f677824 */ /* 0x000fe200078e00ff */
[C---:B------:R-:W-:Y:S01]  /*4920*/  PRMT R102, R14.reuse, 0x7632, R102 ;  /* 0x000076320e667816 */ /* 0x040fe20000000066 */
[----:B------:R-:W-:Y:S01]  /*4930*/  IMAD.U32 R105, R14, 0x10000, RZ ;  /* 0x000100000e697824 */ /* 0x000fe200078e00ff */
[C---:B------:R-:W-:Y:S01]  /*4940*/  PRMT R9, R12.reuse, 0x7632, R9 ;  /* 0x000076320c097816 */ /* 0x040fe20000000009 */
[----:B------:R-:W-:Y:S01]  /*4950*/  IMAD.U32 R15, R12, 0x10000, RZ ;  /* 0x000100000c0f7824 */ /* 0x000fe200078e00ff */
[----:B------:R-:W-:Y:S01]  /*4960*/  PRMT R12, R13, 0x7632, R12 ;  /* 0x000076320d0c7816 */ /* 0x000fe2000000000c */
[----:B------:R-:W-:-:S02]  /*4970*/  IMAD.U32 R14, R63, 0x10000, RZ ;  /* 0x000100003f0e7824 */ /* 0x000fc400078e00ff */
[----:B------:R-:W-:Y:S01]  /*4980*/  IMAD.U32 R63, R13, 0x10000, RZ ;  /* 0x000100000d3f7824 */ /* 0x000fe200078e00ff */
[----:B------:R-:W-:Y:S01]  /*4990*/  FADD R22, R22, R103 ;  /* 0x0000006716167221 */ /* 0x000fe20000000000 */
[C---:B-----5:R-:W-:Y:S01]  /*49a0*/  IMAD.U32 R13, R19.reuse, 0x10000, RZ ;  /* 0x00010000130d7824 */ /* 0x060fe200078e00ff */
[----:B------:R-:W-:Y:S01]  /*49b0*/  PRMT R19, R19, 0x7632, R19 ;  /* 0x0000763213137816 */ /* 0x000fe20000000013 */
[----:B------:R-:W-:Y:S02]  /*49c0*/  IMAD.U32 R103, R18, 0x10000, RZ ;  /* 0x0001000012677824 */ /* 0x000fe400078e00ff */
[----:B------:R-:W-:Y:S01]  /*49d0*/  FADD R13, -R70, R13 ;  /* 0x0000000d460d7221 */ /* 0x000fe20000000100 */
[----:B------:R-:W-:Y:S01]  /*49e0*/  IMAD.U32 R102, R102, 0x10000, RZ ;  /* 0x0001000066667824 */ /* 0x000fe200078e00ff */
[----:B------:R-:W-:Y:S01]  /*49f0*/  FADD R103, -R70, R103 ;  /* 0x0000006746677221 */ /* 0x000fe20000000100 */
[----:B------:R-:W-:Y:S01]  /*4a00*/  IMAD.U32 R19, R19, 0x10000, RZ ;  /* 0x0001000013137824 */ /* 0x000fe200078e00ff */
[----:B------:R-:W-:Y:S01]  /*4a10*/  FADD R62, R62, 1 ;  /* 0x3f8000003e3e7421 */ /* 0x000fe20000000000 */
[----:B0-----:R-:W-:Y:S01]  /*4a20*/  FMUL R13, R86, R13 ;  /* 0x0000000d560d7220 */ /* 0x001fe20000400000 */
[----:B------:R-:W-:Y:S01]  /*4a30*/  FADD R23, R23, R14 ;  /* 0x0000000e17177221 */ /* 0x000fe20000000000 */
[----:B------:R-:W-:Y:S01]  /*4a40*/  FADD R102, R21, R102 ;  /* 0x0000006615667221 */ /* 0x000fe20000000000 */
[----:B------:R-:W-:Y:S01]  /*4a50*/  FADD R20, R20, R105 ;  /* 0x0000006914147221 */ /* 0x000fe20000000000 */
[----:B------:R-:W-:Y:S01]  /*4a60*/  PRMT R18, R18, 0x7632, R18 ;  /* 0x0000763212127816 */ /* 0x000fe20000000012 */
[----:B------:R-:W-:Y:S01]  /*4a70*/  FADD R14, R8, 1 ;  /* 0x3f800000080e7421 */ /* 0x000fe20000000000 */
[----:B------:R-:W-:Y:S01]  /*4a80*/  FMUL R21, R86, R103 ;  /* 0x0000006756157220 */ /* 0x000fe20000400000 */
[----:B------:R-:W-:Y:S01]  /*4a90*/  FADD R19, -R70, R19 ;  /* 0x0000001346137221 */ /* 0x000fe20000000100 */
[----:B------:R-:W-:Y:S01]  /*4aa0*/  FFMA R8, R13, R62, R22 ;  /* 0x0000003e0d087223 */ /* 0x000fe20000000016 */
[----:B------:R-:W-:Y:S01]  /*4ab0*/  SHF.L.U32 R103, R18, 0x10, RZ ;  /* 0x0000001012677819 */ /* 0x000fe200000006ff */
[----:B------:R-:W-:Y:S01]  /*4ac0*/  FFMA R21, R21, R14, R20 ;  /* 0x0000000e15157223 */ /* 0x000fe20000000014 */
[----:B------:R-:W-:Y:S01]  /*4ad0*/  FADD R11, R11, 1 ;  /* 0x3f8000000b0b7421 */ /* 0x000fe20000000000 */
[----:B------:R-:W-:Y:S01]  /*4ae0*/  FMUL R14, R86, R19 ;  /* 0x00000013560e7220 */ /* 0x000fe20000400000 */
[----:B------:R-:W-:Y:S01]  /*4af0*/  FSETP.GEU.AND P6, PT, R69, R8, PT ;  /* 0x000000084500720b */ /* 0x000fe20003fce000 */
[----:B------:R-:W-:Y:S01]  /*4b00*/  FADD R18, R10, 1 ;  /* 0x3f8000000a127421 */ /* 0x000fe20000000000 */
[----:B------:R-:W-:Y:S01]  /*4b10*/  FADD R103, -R70, R103 ;  /* 0x0000006746677221 */ /* 0x000fe20000000100 */
[----:B------:R-:W-:Y:S01]  /*4b20*/  FFMA R10, R14, R11, R23 ;  /* 0x0000000b0e0a7223 */ /* 0x000fe20000000017 */
[----:B------:R-:W-:-:S02]  /*4b30*/  FSETP.GEU.AND P5, PT, R68, R21, PT ;  /* 0x000000154400720b */ /* 0x000fc40003fae000 */
[----:B------:R-:W-:Y:S01]  /*4b40*/  FSEL R14, R69, R8, !P6 ;  /* 0x00000008450e7208 */ /* 0x000fe20007000000 */
[----:B------:R-:W-:Y:S01]  /*4b50*/  FMUL R13, R86, R103 ;  /* 0x00000067560d7220 */ /* 0x000fe20000400000 */
[----:B------:R-:W-:Y:S01]  /*4b60*/  FSETP.NAN.AND P6, PT, R68, R68, PT ;  /* 0x000000444400720b */ /* 0x000fe20003fc8000 */
[----:B------:R-:W-:Y:S01]  /*4b70*/  IMAD.U32 R7, R4, 0x10000, RZ ;  /* 0x0001000004077824 */ /* 0x000fe200078e00ff */
[----:B------:R-:W-:Y:S02]  /*4b80*/  FSEL R11, R68, R21, !P5 ;  /* 0x00000015440b7208 */ /* 0x000fe40006800000 */
[----:B------:R-:W-:Y:S02]  /*4b90*/  PRMT R6, R4, 0x7632, R6 ;  /* 0x0000763204067816 */ /* 0x000fe40000000006 */
[----:B------:R-:W-:Y:S02]  /*4ba0*/  FSETP.GEU.AND P5, PT, R67, R10, PT ;  /* 0x0000000a4300720b */ /* 0x000fe40003fae000 */
[C---:B------:R-:W-:Y:S01]  /*4bb0*/  PRMT R4, R5.reuse, 0x7632, R4 ;  /* 0x0000763205047816 */ /* 0x040fe20000000004 */
[----:B------:R-:W-:Y:S01]  /*4bc0*/  IMAD.U32 R5, R5, 0x10000, RZ ;  /* 0x0001000005057824 */ /* 0x000fe200078e00ff */
[----:B------:R-:W-:Y:S01]  /*4bd0*/  @!P1 FSEL R69, R69, R14, P4 ;  /* 0x0000000e45459208 */ /* 0x000fe20002000000 */
[----:B------:R-:W-:Y:S01]  /*4be0*/  FFMA R13, R13, R18, R102 ;  /* 0x000000120d0d7223 */ /* 0x000fe20000000066 */
[C---:B------:R-:W-:Y:S01]  /*4bf0*/  PRMT R14, R17.reuse, 0x7632, R14 ;  /* 0x00007632110e7816 */ /* 0x040fe2000000000e */
[----:B------:R-:W-:Y:S01]  /*4c00*/  IMAD.U32 R17, R17, 0x10000, RZ ;  /* 0x0001000011117824 */ /* 0x000fe200078e00ff */
[----:B------:R-:W-:Y:S01]  /*4c10*/  @!P1 FSEL R68, R68, R11, P6 ;  /* 0x0000000b44449208 */ /* 0x000fe20003000000 */
[----:B------:R-:W-:Y:S01]  /*4c20*/  IMAD.U32 R19, R16, 0x10000, RZ ;  /* 0x0001000010137824 */ /* 0x000fe200078e00ff */
[----:B------:R-:W-:-:S02]  /*4c30*/  FSETP.NAN.AND P4, PT, R67, R67, PT ;  /* 0x000000434300720b */ /* 0x000fc40003f88000 */
[----:B------:R-:W-:Y:S02]  /*4c40*/  FSEL R18, R67, R10, !P5 ;  /* 0x0000000a43127208 */ /* 0x000fe40006800000 */
[----:B------:R-:W-:Y:S01]  /*4c50*/  PRMT R11, R16, 0x7632, R11 ;  /* 0x00007632100b7816 */ /* 0x000fe2000000000b */
[----:B------:R-:W-:Y:S01]  /*4c60*/  IMAD.U32 R16, R9, 0x10000, RZ ;  /* 0x0001000009107824 */ /* 0x000fe200078e00ff */
[----:B------:R-:W-:Y:S01]  /*4c70*/  FADD R5, R26, R5 ;  /* 0x000000051a057221 */ /* 0x000fe20000000000 */
[----:B------:R-:W-:Y:S01]  /*4c80*/  FADD R17, -R70, R17 ;  /* 0x0000001146117221 */ /* 0x000fe20000000100 */
[----:B------:R-:W-:Y:S01]  /*4c90*/  @!P1 FSEL R67, R67, R18, P4 ;  /* 0x0000001243439208 */ /* 0x000fe20002000000 */
[----:B------:R-:W-:Y:S01]  /*4ca0*/  FADD R18, R29, R16 ;  /* 0x000000101d127221 */ /* 0x000fe20000000000 */
[----:B------:R-:W-:Y:S01]  /*4cb0*/  IMAD.U32 R6, R6, 0x10000, RZ ;  /* 0x0001000006067824 */ /* 0x000fe200078e00ff */
[----:B------:R-:W-:Y:S01]  /*4cc0*/  FADD R16, R5, 1 ;  /* 0x3f80000005107421 */ /* 0x000fe20000000000 */
[----:B------:R-:W-:Y:S01]  /*4cd0*/  IMAD.U32 R4, R4, 0x10000, RZ ;  /* 0x0001000004047824 */ /* 0x000fe200078e00ff */
[----:B------:R-:W-:Y:S01]  /*4ce0*/  FSETP.GEU.AND P6, PT, R66, R13, PT ;  /* 0x0000000d4200720b */ /* 0x000fe20003fce000 */
[----:B------:R-:W-:Y:S01]  /*4cf0*/  IMAD.U32 R11, R11, 0x10000, RZ ;  /* 0x000100000b0b7824 */ /* 0x000fe200078e00ff */
[----:B------:R-:W-:Y:S01]  /*4d00*/  FADD R7, R24, R7 ;  /* 0x0000000718077221 */ /* 0x000fe20000000000 */
[----:B------:R-:W-:Y:S01]  /*4d10*/  FADD R30, R30, R63 ;  /* 0x0000003f1e1e7221 */ /* 0x000fe20000000000 */
[----:B------:R-:W-:Y:S01]  /*4d20*/  FADD R19, -R70, R19 ;  /* 0x0000001346137221 */ /* 0x000fe20000000100 */
[----:B------:R-:W-:Y:S01]  /*4d30*/  FMUL R9, R86, R17 ;  /* 0x0000001156097220 */ /* 0x000fe20000400000 */
[----:B------:R-:W-:Y:S01]  /*4d40*/  IMAD.U32 R5, R14, 0x10000, RZ ;  /* 0x000100000e057824 */ /* 0x000fe200078e00ff */
[----:B------:R-:W-:Y:S01]  /*4d50*/  FADD R6, R25, R6 ;  /* 0x0000000619067221 */ /* 0x000fe20000000000 */
[----:B------:R-:W-:Y:S01]  /*4d60*/  FADD R27, R27, R4 ;  /* 0x000000041b1b7221 */ /* 0x000fe20000000000 */
[----:B------:R-:W-:Y:S01]  /*4d70*/  FADD R11, -R70, R11 ;  /* 0x0000000b460b7221 */ /* 0x000fe20000000100 */
[----:B------:R-:W-:Y:S01]  /*4d80*/  FSETP.NAN.AND P5, PT, R66, R66, PT ;  /* 0x000000424200720b */ /* 0x000fe20003fa8000 */
[----:B------:R-:W-:Y:S01]  /*4d90*/  FADD R15, R28, R15 ;  /* 0x0000000f1c0f7221 */ /* 0x000fe20000000000 */
[----:B------:R-:W-:Y:S01]  /*4da0*/  FSEL R23, R66, R13, !P6 ;  /* 0x0000000d42177208 */ /* 0x000fe20007000000 */
[----:B------:R-:W-:Y:S01]  /*4db0*/  IMAD.U32 R12, R12, 0x10000, RZ ;  /* 0x000100000c0c7824 */ /* 0x000fe200078e00ff */
[----:B------:R-:W-:Y:S01]  /*4dc0*/  FADD R7, R7, 1 ;  /* 0x3f80000007077421 */ /* 0x000fe20000000000 */
[----:B------:R-:W-:Y:S01]  /*4dd0*/  FMUL R4, R86, R19 ;  /* 0x0000001356047220 */ /* 0x000fe20000400000 */
[----:B------:R-:W-:Y:S01]  /*4de0*/  FFMA R9, R9, R16, R30 ;  /* 0x0000001009097223 */ /* 0x000fe2000000001e */
[----:B------:R-:W-:Y:S01]  /*4df0*/  FADD R5, -R70, R5 ;  /* 0x0000000546057221 */ /* 0x000fe20000000100 */
[----:B------:R-:W-:Y:S01]  /*4e00*/  FADD R6, R6, 1 ;  /* 0x3f80000006067421 */ /* 0x000fe20000000000 */
[----:B------:R-:W-:Y:S01]  /*4e10*/  FMUL R11, R86, R11 ;  /* 0x0000000b560b7220 */ /* 0x000fe20000400000 */
[----:B------:R-:W-:Y:S01]  /*4e20*/  @!P1 FSEL R66, R66, R23, P5 ;  /* 0x0000001742429208 */ /* 0x000fe20002800000 */
[----:B------:R-:W-:Y:S01]  /*4e30*/  FADD R20, R31, R12 ;  /* 0x0000000c1f147221 */ /* 0x000fe20000000000 */
[----:B------:R-:W-:Y:S01]  /*4e40*/  FFMA R4, R4, R7, R15 ;  /* 0x0000000704047223 */ /* 0x000fe2000000000f */
[----:B------:R-:W-:Y:S01]  /*4e50*/  FADD R14, R27, 1 ;  /* 0x3f8000001b0e7421 */ /* 0x000fe20000000000 */
[----:B------:R-:W-:Y:S01]  /*4e60*/  FMUL R5, R86, R5 ;  /* 0x0000000556057220 */ /* 0x000fe20000400000 */
[CC--:B------:R-:W-:Y:S01]  /*4e70*/  FSETP.GEU.AND P5, PT, R100.reuse, R9.reuse, PT ;  /* 0x000000096400720b */ /* 0x0c0fe20003fae000 */
[----:B------:R-:W-:Y:S01]  /*4e80*/  FFMA R12, R11, R6, R18 ;  /* 0x000000060b0c7223 */ /* 0x000fe20000000012 */
[----:B------:R-:W-:Y:S01]  /*4e90*/  FSETP.GEU.AND P4, PT, R101, R4, PT ;  /* 0x000000046500720b */ /* 0x000fe20003f8e000 */
[----:B------:R-:W-:Y:S01]  /*4ea0*/  FFMA R6, R5, R14, R20 ;  /* 0x0000000e05067223 */ /* 0x000fe20000000014 */
[----:B------:R-:W-:-:S02]  /*4eb0*/  FSEL R5, R100, R9, !P5 ;  /* 0x0000000964057208 */ /* 0x000fc40006800000 */
[C---:B------:R-:W-:Y:S02]  /*4ec0*/  FSETP.NAN.AND P5, PT, R100.reuse, R100, PT ;  /* 0x000000646400720b */ /* 0x040fe40003fa8000 */
[CC--:B------:R-:W-:Y:S02]  /*4ed0*/  FSEL R14, R101.reuse, R4.reuse, !P4 ;  /* 0x00000004650e7208 */ /* 0x0c0fe40006000000 */
[----:B------:R-:W-:Y:S02]  /*4ee0*/  FSETP.NAN.AND P4, PT, R101, R101, PT ;  /* 0x000000656500720b */ /* 0x000fe40003f88000 */
[----:B------:R-:W-:Y:S02]  /*4ef0*/  FSETP.GT.AND P6, PT, R95, R9, PT ;  /* 0x000000095f00720b */ /* 0x000fe40003fc4000 */
[----:B------:R-:W-:Y:S02]  /*4f00*/  @!P1 FSEL R100, R100, R5, P5 ;  /* 0x0000000564649208 */ /* 0x000fe40002800000 */
[----:B------:R-:W-:-:S02]  /*4f10*/  FSETP.GT.AND P5, PT, R77, R4, PT ;  /* 0x000000044d00720b */ /* 0x000fc40003fa4000 */
[----:B------:R-:W-:Y:S02]  /*4f20*/  @!P1 FSEL R101, R101, R14, P4 ;  /* 0x0000000e65659208 */ /* 0x000fe40002000000 */
[----:B------:R-:W-:Y:S02]  /*4f30*/  FSEL R16, R95, R9, P6 ;  /* 0x000000095f107208 */ /* 0x000fe40003000000 */
[C---:B------:R-:W-:Y:S02]  /*4f40*/  FSETP.NAN.AND P6, PT, R77.reuse, R77, PT ;  /* 0x0000004d4d00720b */ /* 0x040fe40003fc8000 */
[----:B------:R-:W-:Y:S02]  /*4f50*/  FSEL R14, R77, R4, P5 ;  /* 0x000000044d0e7208 */ /* 0x000fe40002800000 */
[----:B------:R-:W-:Y:S02]  /*4f60*/  FSETP.NAN.AND P4, PT, R95, R95, PT ;  /* 0x0000005f5f00720b */ /* 0x000fe40003f88000 */
[----:B------:R-:W-:-:S02]  /*4f70*/  @!P1 FSEL R77, R77, R14, P6 ;  /* 0x0000000e4d4d9208 */ /* 0x000fc40003000000 */
[----:B------:R-:W-:Y:S02]  /*4f80*/  FSETP.GT.AND P5, PT, R87, R10, PT ;  /* 0x0000000a5700720b */ /* 0x000fe40003fa4000 */
[----:B------:R-:W-:Y:S02]  /*4f90*/  FSETP.GEU.AND P6, PT, R83, R12, PT ;  /* 0x0000000c5300720b */ /* 0x000fe40003fce000 */
[----:B------:R-:W-:Y:S02]  /*4fa0*/  @!P1 FSEL R95, R95, R16, P4 ;  /* 0x000000105f5f9208 */ /* 0x000fe40002000000 */
[C---:B------:R-:W-:Y:S02]  /*4fb0*/  FSETP.NAN.AND P4, PT, R87.reuse, R87, PT ;  /* 0x000000575700720b */ /* 0x040fe40003f88000 */
[----:B------:R-:W-:Y:S02]  /*4fc0*/  FSEL R14, R87, R10, P5 ;  /* 0x0000000a570e7208 */ /* 0x000fe40002800000 */
[----:B------:R-:W-:-:S02]  /*4fd0*/  FSEL R16, R83, R12, !P6 ;  /* 0x0000000c53107208 */ /* 0x000fc40007000000 */
[----:B------:R-:W-:Y:S02]  /*4fe0*/  FSETP.GEU.AND P6, PT, R79, R6, PT ;  /* 0x000000064f00720b */ /* 0x000fe40003fce000 */
[----:B------:R-:W-:Y:S02]  /*4ff0*/  @!P1 FSEL R87, R87, R14, P4 ;  /* 0x0000000e57579208 */ /* 0x000fe40002000000 */
[----:B------:R-:W-:Y:S02]  /*5000*/  FSETP.NAN.AND P5, PT, R83, R83, PT ;  /* 0x000000535300720b */ /* 0x000fe40003fa8000 */
[C---:B------:R-:W-:Y:S02]  /*5010*/  FSEL R14, R79.reuse, R6, !P6 ;  /* 0x000000064f0e7208 */ /* 0x040fe40007000000 */
[----:B------:R-:W-:Y:S02]  /*5020*/  FSETP.NAN.AND P4, PT, R79, R79, PT ;  /* 0x0000004f4f00720b */ /* 0x000fe40003f88000 */
[----:B------:R-:W-:-:S02]  /*5030*/  @!P1 FSEL R83, R83, R16, P5 ;  /* 0x0000001053539208 */ /* 0x000fc40002800000 */
[----:B------:R-:W-:Y:S02]  /*5040*/  @!P1 FSEL R79, R79, R14, P4 ;  /* 0x0000000e4f4f9208 */ /* 0x000fe40002000000 */
[----:B------:R-:W-:Y:S02]  /*5050*/  FSETP.GT.AND P5, PT, R80, R8, PT ;  /* 0x000000085000720b */ /* 0x000fe40003fa4000 */
[----:B------:R-:W-:Y:S02]  /*5060*/  FSETP.GT.AND P4, PT, R82, R6, PT ;  /* 0x000000065200720b */ /* 0x000fe40003f84000 */
[C---:B------:R-:W-:Y:S02]  /*5070*/  FSETP.NAN.AND P6, PT, R80.reuse, R80, PT ;  /* 0x000000505000720b */ /* 0x040fe40003fc8000 */
[----:B------:R-:W-:Y:S02]  /*5080*/  FSEL R7, R80, R8, P5 ;  /* 0x0000000850077208 */ /* 0x000fe40002800000 */
[----:B------:R-:W-:-:S02]  /*5090*/  FSEL R5, R82, R6, P4 ;  /* 0x0000000652057208 */ /* 0x000fc40002000000 */
[----:B------:R-:W-:Y:S02]  /*50a0*/  FSETP.GT.AND P4, PT, R78, R13, PT ;  /* 0x0000000d4e00720b */ /* 0x000fe40003f84000 */
[C---:B------:R-:W-:Y:S02]  /*50b0*/  FSETP.GT.AND P5, PT, R85.reuse, R12, PT ;  /* 0x0000000c5500720b */ /* 0x040fe40003fa4000 */
[----:B------:R-:W-:Y:S02]  /*50c0*/  @!P1 FSEL R80, R80, R7, P6 ;  /* 0x0000000750509208 */ /* 0x000fe40003000000 */
[C---:B------:R-:W-:Y:S02]  /*50d0*/  FSETP.NAN.AND P6, PT, R78.reuse, R78, PT ;  /* 0x0000004e4e00720b */ /* 0x040fe40003fc8000 */
[----:B------:R-:W-:Y:S02]  /*50e0*/  FSEL R7, R78, R13, P4 ;  /* 0x0000000d4e077208 */ /* 0x000fe40002000000 */
[----:B------:R-:W-:-:S02]  /*50f0*/  FSEL R14, R85, R12, P5 ;  /* 0x0000000c550e7208 */ /* 0x000fc40002800000 */
[C---:B------:R-:W-:Y:S02]  /*5100*/  FSETP.NAN.AND P5, PT, R85.reuse, R85, PT ;  /* 0x000000555500720b */ /* 0x040fe40003fa8000 */
[----:B------:R-:W-:Y:S02]  /*5110*/  @!P1 FSEL R78, R78, R7, P6 ;  /* 0x000000074e4e9208 */ /* 0x000fe40003000000 */
[----:B------:R-:W-:Y:S02]  /*5120*/  FSETP.NAN.AND P4, PT, R82, R82, PT ;  /* 0x000000525200720b */ /* 0x000fe40003f88000 */
[----:B------:R-:W-:Y:S02]  /*5130*/  PRMT R7, R34, 0x7632, R7 ;  /* 0x0000763222077816 */ /* 0x000fe40000000007 */
[----:B------:R-:W-:Y:S02]  /*5140*/  @!P1 FSEL R85, R85, R14, P5 ;  /* 0x0000000e55559208 */ /* 0x000fe40002800000 */
[----:B------:R-:W-:-:S02]  /*5150*/  @!P1 FSEL R82, R82, R5, P4 ;  /* 0x0000000552529208 */ /* 0x000fc40002000000 */
[----:B------:R-:W-:Y:S02]  /*5160*/  SHF.L.U32 R14, R7, 0x10, RZ ;  /* 0x00000010070e7819 */ /* 0x000fe400000006ff */
[C---:B------:R-:W-:Y:S01]  /*5170*/  PRMT R5, R32.reuse, 0x7632, R5 ;  /* 0x0000763220057816 */ /* 0x040fe20000000005 */
[----:B------:R-:W-:Y:S02]  /*5180*/  IMAD.U32 R7, R32, 0x10000, RZ ;  /* 0x0001000020077824 */ /* 0x000fe400078e00ff */
[----:B------:R-:W-:Y:S02]  /*5190*/  FADD R37, R37, R14 ;  /* 0x0000000e25257221 */ /* 0x000fe40000000000 */
[----:B------:R-:W-:Y:S01]  /*51a0*/  IMAD.U32 R14, R5, 0x10000, RZ ;  /* 0x00010000050e7824 */ /* 0x000fe200078e00ff */
[----:B------:R-:W-:Y:S01]  /*51b0*/  PRMT R5, R44, 0x7632, R5 ;  /* 0x000076322c057816 */ /* 0x000fe20000000005 */
[----:B------:R-:W-:Y:S01]  /*51c0*/  FADD R40, R40, R7 ;  /* 0x0000000728287221 */ /* 0x000fe20000000000 */
[----:B------:R-:W-:Y:S01]  /*51d0*/  PRMT R15, R35, 0x7632, R15 ;  /* 0x00007632230f7816 */ /* 0x000fe2000000000f */
[----:B------:R-:W-:Y:S01]  /*51e0*/  IMAD.U32 R11, R34, 0x10000, RZ ;  /* 0x00010000220b7824 */ /* 0x000fe200078e00ff */
[----:B------:R-:W-:Y:S01]  /*51f0*/  FADD R41, R41, R14 ;  /* 0x0000000e29297221 */ /* 0x000fe20000000000 */
[----:B------:R-:W-:-:S02]  /*5200*/  IMAD.U32 R7, R44, 0x10000, RZ ;  /* 0x000100002c077824 */ /* 0x000fc400078e00ff */
[----:B------:R-:W-:Y:S01]  /*5210*/  IMAD.U32 R14, R5, 0x10000, RZ ;  /* 0x00010000050e7824 */ /* 0x000fe200078e00ff */
[----:B------:R-:W-:Y:S01]  /*5220*/  FADD R36, R36, R11 ;  /* 0x0000000b24247221 */ /* 0x000fe20000000000 */
[----:B------:R-:W-:Y:S01]  /*5230*/  IMAD.U32 R16, R15, 0x10000, RZ ;  /* 0x000100000f107824 */ /* 0x000fe200078e00ff */
[----:B------:R-:W-:Y:S01]  /*5240*/  PRMT R15, R33, 0x7632, R15 ;  /* 0x00007632210f7816 */ /* 0x000fe2000000000f */
[----:B------:R-:W-:Y:S01]  /*5250*/  IMAD.U32 R5, R48, 0x10000, RZ ;  /* 0x0001000030057824 */ /* 0x000fe200078e00ff */
[----:B------:R-:W-:Y:S01]  /*5260*/  FADD R52, R52, R7 ;  /* 0x0000000734347221 */ /* 0x000fe20000000000 */
[----:B------:R-:W-:Y:S01]  /*5270*/  IMAD.U32 R11, R45, 0x10000, RZ ;  /* 0x000100002d0b7824 */ /* 0x000fe200078e00ff */
[----:B------:R-:W-:Y:S01]  /*5280*/  SHF.L.U32 R7, R49, 0x10, RZ ;  /* 0x0000001031077819 */ /* 0x000fe200000006ff */
[----:B------:R-:W-:Y:S01]  /*5290*/  IMAD.U32 R33, R33, 0x10000, RZ ;  /* 0x0001000021217824 */ /* 0x000fe200078e00ff */
[----:B------:R-:W-:Y:S01]  /*52a0*/  PRMT R48, R48, 0x7632, R48 ;  /* 0x0000763230307816 */ /* 0x000fe20000000030 */
[----:B------:R-:W-:Y:S01]  /*52b0*/  FADD R5, -R70, R5 ;  /* 0x0000000546057221 */ /* 0x000fe20000000100 */
[----:B------:R-:W-:Y:S01]  /*52c0*/  FADD R39, R39, R16 ;  /* 0x0000001027277221 */ /* 0x000fe20000000000 */
[----:B------:R-:W-:Y:S01]  /*52d0*/  PRMT R45, R45, 0x7632, R45 ;  /* 0x000076322d2d7816 */ /* 0x000fe2000000002d */
[----:B------:R-:W-:Y:S01]  /*52e0*/  IMAD.U32 R16, R15, 0x10000, RZ ;  /* 0x000100000f107824 */ /* 0x000fe200078e00ff */
[----:B------:R-:W-:Y:S01]  /*52f0*/  FADD R54, R54, R11 ;  /* 0x0000000b36367221 */ /* 0x000fe20000000000 */
[----:B------:R-:W-:Y:S01]  /*5300*/  FADD R33, R42, R33 ;  /* 0x000000212a217221 */ /* 0x000fe20000000000 */
[----:B------:R-:W-:Y:S01]  /*5310*/  PRMT R49, R49, 0x7632, R49 ;  /* 0x0000763231317816 */ /* 0x000fe20000000031 */
[----:B------:R-:W-:Y:S01]  /*5320*/  FADD R11, -R70, R7 ;  /* 0x00000007460b7221 */ /* 0x000fe20000000100 */
[----:B------:R-:W-:Y:S01]  /*5330*/  FADD R40, R40, 1 ;  /* 0x3f80000028287421 */ /* 0x000fe20000000000 */
[----:B------:R-:W-:Y:S01]  /*5340*/  IMAD.U32 R7, R48, 0x10000, RZ ;  /* 0x0001000030077824 */ /* 0x000fe200078e00ff */
[C---:B------:R-:W-:Y:S01]  /*5350*/  FMUL R5, R86.reuse, R5 ;  /* 0x0000000556057220 */ /* 0x040fe20000400000 */
[----:B------:R-:W-:Y:S01]  /*5360*/  FADD R18, R53, R14 ;  /* 0x0000000e35127221 */ /* 0x000fe20000000000 */
[----:B------:R-:W-:Y:S01]  /*5370*/  FADD R43, R43, R16 ;  /* 0x000000102b2b7221 */ /* 0x000fe20000000000 */
[----:B------:R-:W-:Y:S01]  /*5380*/  IMAD.U32 R14, R45, 0x10000, RZ ;  /* 0x000100002d0e7824 */ /* 0x000fe200078e00ff */
[----:B------:R-:W-:Y:S01]  /*5390*/  FADD R16, R33, 1 ;  /* 0x3f80000021107421 */ /* 0x000fe20000000000 */
[----:B------:R-:W-:Y:S01]  /*53a0*/  FMUL R11, R86, R11 ;  /* 0x0000000b560b7220 */ /* 0x000fe20000400000 */
[----:B------:R-:W-:Y:S01]  /*53b0*/  IMAD.U32 R49, R49, 0x10000, RZ ;  /* 0x0001000031317824 */ /* 0x000fe200078e00ff */
[----:B------:R-:W-:Y:S01]  /*53c0*/  FFMA R5, R5, R40, R52 ;  /* 0x0000002805057223 */ /* 0x000fe20000000034 */
[C---:B------:R-:W-:Y:S01]  /*53d0*/  FADD R7, -R70.reuse, R7 ;  /* 0x0000000746077221 */ /* 0x040fe20000000100 */
[----:B------:R-:W-:Y:S01]  /*53e0*/  FADD R22, R55, R14 ;  /* 0x0000000e37167221 */ /* 0x000fe20000000000 */
[----:B------:R-:W-:Y:S01]  /*53f0*/  FFMA R14, R11, R16, R54 ;  /* 0x000000100b0e7223 */ /* 0x000fe20000000036 */
[----:B------:R-:W-:Y:S01]  /*5400*/  FADD R49, -R70, R49 ;  /* 0x0000003146317221 */ /* 0x000fe20000000100 */
[----:B------:R-:W-:Y:S01]  /*5410*/  FADD R16, R41, 1 ;  /* 0x3f80000029107421 */ /* 0x000fe20000000000 */
[C---:B------:R-:W-:Y:S01]  /*5420*/  FMUL R7, R86.reuse, R7 ;  /* 0x0000000756077220 */ /* 0x040fe20000400000 */
[----:B------:R-:W-:Y:S01]  /*5430*/  FSETP.GT.AND P5, PT, R97, R5, PT ;  /* 0x000000056100720b */ /* 0x000fe20003fa4000 */
[----:B------:R-:W-:Y:S01]  /*5440*/  FADD R20, R43, 1 ;  /* 0x3f8000002b147421 */ /* 0x000fe20000000000 */
[----:B------:R-:W-:Y:S01]  /*5450*/  FMUL R49, R86, R49 ;  /* 0x0000003156317220 */ /* 0x000fe20000400000 */
[----:B------:R-:W-:Y:S01]  /*5460*/  FFMA R16, R7, R16, R18 ;  /* 0x0000001007107223 */ /* 0x000fe20000000012 */
[----:B------:R-:W-:-:S02]  /*5470*/  FSETP.GEU.AND P4, PT, R99, R14, PT ;  /* 0x0000000e6300720b */ /* 0x000fc40003f8e000 */
[C---:B------:R-:W-:Y:S02]  /*5480*/  FSEL R18, R97.reuse, R5, P5 ;  /* 0x0000000561127208 */ /* 0x040fe40002800000 */
[----:B------:R-:W-:Y:S01]  /*5490*/  FSETP.NAN.AND P5, PT, R97, R97, PT ;  /* 0x000000616100720b */ /* 0x000fe20003fa8000 */
[----:B------:R-:W-:Y:S01]  /*54a0*/  FFMA R49, R49, R20, R22 ;  /* 0x0000001431317223 */ /* 0x000fe20000000016 */
[C---:B------:R-:W-:Y:S02]  /*54b0*/  FSEL R20, R99.reuse, R14, !P4 ;  /* 0x0000000e63147208 */ /* 0x040fe40006000000 */
[----:B------:R-:W-:Y:S02]  /*54c0*/  FSETP.NAN.AND P4, PT, R99, R99, PT ;  /* 0x000000636300720b */ /* 0x000fe40003f88000 */
[----:B------:R-:W-:Y:S02]  /*54d0*/  @!P1 FSEL R97, R97, R18, P5 ;  /* 0x0000001261619208 */ /* 0x000fe40002800000 */
[----:B------:R-:W-:-:S02]  /*54e0*/  FSETP.GT.AND P5, PT, R73, R14, PT ;  /* 0x0000000e4900720b */ /* 0x000fc40003fa4000 */
[----:B------:R-:W-:Y:S02]  /*54f0*/  @!P1 FSEL R99, R99, R20, P4 ;  /* 0x0000001463639208 */ /* 0x000fe40002000000 */
[C---:B------:R-:W-:Y:S02]  /*5500*/  FSETP.GEU.AND P4, PT, R98.reuse, R5, PT ;  /* 0x000000056200720b */ /* 0x040fe40003f8e000 */
[C---:B------:R-:W-:Y:S02]  /*5510*/  FSEL R18, R73.reuse, R14, P5 ;  /* 0x0000000e49127208 */ /* 0x040fe40002800000 */
[----:B------:R-:W-:Y:S02]  /*5520*/  FSETP.NAN.AND P5, PT, R73, R73, PT ;  /* 0x000000494900720b */ /* 0x000fe40003fa8000 */
[C---:B------:R-:W-:Y:S02]  /*5530*/  FSEL R7, R98.reuse, R5, !P4 ;  /* 0x0000000562077208 */ /* 0x040fe40006000000 */
[----:B------:R-:W-:-:S02]  /*5540*/  FSETP.NAN.AND P4, PT, R98, R98, PT ;  /* 0x000000626200720b */ /* 0x000fc40003f88000 */
[----:B------:R-:W-:Y:S02]  /*5550*/  @!P1 FSEL R73, R73, R18, P5 ;  /* 0x0000001249499208 */ /* 0x000fe40002800000 */
[-C--:B------:R-:W-:Y:S02]  /*5560*/  FSETP.GT.AND P5, PT, R72, R16.reuse, PT ;  /* 0x000000104800720b */ /* 0x080fe40003fa4000 */
[----:B------:R-:W-:Y:S02]  /*5570*/  @!P1 FSEL R98, R98, R7, P4 ;  /* 0x0000000762629208 */ /* 0x000fe40002000000 */
[----:B------:R-:W-:Y:S02]  /*5580*/  FSEL R7, R72, R16, P5 ;  /* 0x0000001048077208 */ /* 0x000fe40002800000 */
[----:B------:R-:W-:Y:S02]  /*5590*/  FSETP.GEU.AND P4, PT, R84, R49, PT ;  /* 0x000000315400720b */ /* 0x000fe40003f8e000 */
[----:B------:R-:W-:-:S02]  /*55a0*/  FSETP.NAN.AND P5, PT, R72, R72, PT ;  /* 0x000000484800720b */ /* 0x000fc40003fa8000 */
[----:B------:R-:W-:Y:S02]  /*55b0*/  FSEL R11, R84, R49, !P4 ;  /* 0x00000031540b7208 */ /* 0x000fe40006000000 */
[----:B------:R-:W-:Y:S02]  /*55c0*/  @!P1 FSEL R72, R72, R7, P5 ;  /* 0x0000000748489208 */ /* 0x000fe40002800000 */
[----:B------:R-:W-:Y:S02]  /*55d0*/  FSETP.NAN.AND P4, PT, R84, R84, PT ;  /* 0x000000545400720b */ /* 0x000fe40003f88000 */
[----:B------:R-:W-:Y:S02]  /*55e0*/  FSETP.GEU.AND P5, PT, R71, R16, PT ;  /* 0x000000104700720b */ /* 0x000fe40003fae000 */
[----:B------:R-:W-:Y:S02]  /*55f0*/  PRMT R15, R51, 0x7632, R15 ;  /* 0x00007632330f7816 */ /* 0x000fe4000000000f */
[----:B------:R-:W-:-:S02]  /*5600*/  PRMT R7, R50, 0x7632, R7 ;  /* 0x0000763232077816 */ /* 0x000fc40000000007 */
[----:B------:R-:W-:Y:S02]  /*5610*/  @!P1 FSEL R84, R84, R11, P4 ;  /* 0x0000000b54549208 */ /* 0x000fe40002000000 */
[C---:B------:R-:W-:Y:S02]  /*5620*/  FSEL R20, R71.reuse, R16, !P5 ;  /* 0x0000001047147208 */ /* 0x040fe40006800000 */
[----:B------:R-:W-:Y:S02]  /*5630*/  PRMT R18, R46, 0x7632, R18 ;  /* 0x000076322e127816 */ /* 0x000fe40000000012 */
[----:B------:R-:W-:Y:S02]  /*5640*/  FSETP.NAN.AND P4, PT, R71, R71, PT ;  /* 0x000000474700720b */ /* 0x000fe40003f88000 */
[-C--:B------:R-:W-:Y:S02]  /*5650*/  FSETP.GT.AND P5, PT, R93, R49.reuse, PT ;  /* 0x000000315d00720b */ /* 0x080fe40003fa4000 */
[----:B------:R-:W-:Y:S01]  /*5660*/  PRMT R17, R47, 0x7632, R17 ;  /* 0x000076322f117816 */ /* 0x000fe20000000011 */
[----:B------:R-:W-:Y:S01]  /*5670*/  IMAD.U32 R35, R35, 0x10000, RZ ;  /* 0x0001000023237824 */ /* 0x000fe200078e00ff */
[----:B------:R-:W-:Y:S01]  /*5680*/  FSEL R22, R93, R49, P5 ;  /* 0x000000315d167208 */ /* 0x000fe20002800000 */
[----:B------:R-:W-:Y:S01]  /*5690*/  IMAD.U32 R51, R51, 0x10000, RZ ;  /* 0x0001000033337824 */ /* 0x000fe200078e00ff */
[----:B------:R-:W-:Y:S01]  /*56a0*/  @!P1 FSEL R71, R71, R20, P4 ;  /* 0x0000001447479208 */ /* 0x000fe20002000000 */
[----:B------:R-:W-:-:S02]  /*56b0*/  IMAD.U32 R11, R50, 0x10000, RZ ;  /* 0x00010000320b7824 */ /* 0x000fc400078e00ff */
[----:B------:R-:W-:Y:S02]  /*56c0*/  IMAD.U32 R15, R15, 0x10000, RZ ;  /* 0x000100000f0f7824 */ /* 0x000fe400078e00ff */
[----:B------:R-:W-:Y:S01]  /*56d0*/  IMAD.U32 R7, R7, 0x10000, RZ ;  /* 0x0001000007077824 */ /* 0x000fe200078e00ff */
[----:B------:R-:W-:Y:S01]  /*56e0*/  FSETP.NAN.AND P5, PT, R93, R93, PT ;  /* 0x0000005d5d00720b */ /* 0x000fe20003fa8000 */
[----:B------:R-:W-:Y:S01]  /*56f0*/  IMAD.U32 R20, R18, 0x10000, RZ ;  /* 0x0001000012147824 */ /* 0x000fe200078e00ff */
[----:B------:R-:W-:Y:S01]  /*5700*/  FADD R38, R38, R35 ;  /* 0x0000002326267221 */ /* 0x000fe20000000000 */
[----:B------:R-:W-:Y:S01]  /*5710*/  IMAD.U32 R18, R17, 0x10000, RZ ;  /* 0x0001000011127824 */ /* 0x000fe200078e00ff */
[C---:B------:R-:W-:Y:S01]  /*5720*/  FADD R51, -R70.reuse, R51 ;  /* 0x0000003346337221 */ /* 0x040fe20000000100 */
[----:B------:R-:W-:Y:S01]  /*5730*/  IMAD.U32 R47, R47, 0x10000, RZ ;  /* 0x000100002f2f7824 */ /* 0x000fe200078e00ff */
[----:B------:R-:W-:Y:S01]  /*5740*/  FADD R11, -R70, R11 ;  /* 0x0000000b460b7221 */ /* 0x000fe20000000100 */
[----:B------:R-:W-:Y:S01]  /*5750*/  IMAD.U32 R19, R46, 0x10000, RZ ;  /* 0x000100002e137824 */ /* 0x000fe200078e00ff */
[C---:B------:R-:W-:Y:S01]  /*5760*/  FADD R15, -R70.reuse, R15 ;  /* 0x0000000f460f7221 */ /* 0x040fe20000000100 */
[----:B------:R-:W-:Y:S01]  /*5770*/  FADD R7, -R70, R7 ;  /* 0x0000000746077221 */ /* 0x000fe20000000100 */
[----:B------:R-:W-:Y:S01]  /*5780*/  @!P1 FSEL R93, R93, R22, P5 ;  /* 0x000000165d5d9208 */ /* 0x000fe20002800000 */
[----:B------:R-:W-:Y:S01]  /*5790*/  FADD R22, R57, R20 ;  /* 0x0000001439167221 */ /* 0x000fe20000000000 */
[----:B------:R-:W-:Y:S01]  /*57a0*/  FADD R24, R59, R18 ;  /* 0x000000123b187221 */ /* 0x000fe20000000000 */
[----:B------:R-:W-:Y:S01]  /*57b0*/  FADD R56, R56, R19 ;  /* 0x0000001338387221 */ /* 0x000fe20000000000 */
[----:B------:R-:W-:Y:S01]  /*57c0*/  FADD R58, R58, R47 ;  /* 0x0000002f3a3a7221 */ /* 0x000fe20000000000 */
[----:B------:R-:W-:Y:S01]  /*57d0*/  FADD R36, R36, 1 ;  /* 0x3f80000024247421 */ /* 0x000fe20000000000 */
[----:B------:R-:W-:Y:S01]  /*57e0*/  FADD R18, R37, 1 ;  /* 0x3f80000025127421 */ /* 0x000fe20000000000 */
[----:B------:R-:W-:Y:S01]  /*57f0*/  FADD R38, R38, 1 ;  /* 0x3f80000026267421 */ /* 0x000fe20000000000 */
[----:B------:R-:W-:Y:S01]  /*5800*/  FADD R20, R39, 1 ;  /* 0x3f80000027147421 */ /* 0x000fe20000000000 */
[C---:B------:R-:W-:Y:S01]  /*5810*/  FMUL R51, R86.reuse, R51 ;  /* 0x0000003356337220 */ /* 0x040fe20000400000 */
[C---:B------:R-:W-:Y:S01]  /*5820*/  FMUL R11, R86.reuse, R11 ;  /* 0x0000000b560b7220 */ /* 0x040fe20000400000 */
[C---:B------:R-:W-:Y:S01]  /*5830*/  FMUL R15, R86.reuse, R15 ;  /* 0x0000000f560f7220 */ /* 0x040fe20000400000 */
[----:B------:R-:W-:Y:S01]  /*5840*/  FMUL R7, R86, R7 ;  /* 0x0000000756077220 */ /* 0x000fe20000400000 */
[----:B------:R-:W-:Y:S01]  /*5850*/  FFMA R38, R51, R38, R58 ;  /* 0x0000002633267223 */ /* 0x000fe2000000003a */
[----:B------:R-:W-:Y:S01]  /*5860*/  FFMA R25, R11, R36, R56 ;  /* 0x000000240b197223 */ /* 0x000fe20000000038 */
[----:B------:R-:W-:Y:S01]  /*5870*/  FFMA R23, R15, R20, R24 ;  /* 0x000000140f177223 */ /* 0x000fe20000000018 */
[----:B------:R-:W-:Y:S01]  /*5880*/  FFMA R22, R7, R18, R22 ;  /* 0x0000001207167223 */ /* 0x000fe20000000016 */
[----:B------:R-:W-:-:S02]  /*5890*/  F2FP.BF16.PACK_AB R11, R10, R8 ;  /* 0x000000080a0b723e */ /* 0x000fc400000010ff */
[----:B------:R-:W-:Y:S02]  /*58a0*/  F2FP.BF16.PACK_AB R8, R12, R4 ;  /* 0x000000040c08723e */ /* 0x000fe400000010ff */
[----:B------:R-:W-:Y:S02]  /*58b0*/  F2FP.BF16.PACK_AB R9, R6, R9 ;  /* 0x000000090609723e */ /* 0x000fe400000010ff */
[----:B------:R-:W-:Y:S02]  /*58c0*/  F2FP.BF16.PACK_AB R4, R16, R5 ;  /* 0x000000051004723e */ /* 0x000fe400000010ff */
[----:B------:R-:W-:Y:S02]  /*58d0*/  F2FP.BF16.PACK_AB R5, R49, R14 ;  /* 0x0000000e3105723e */ /* 0x000fe400000010ff */
[----:B------:R-:W-:Y:S02]  /*58e0*/  F2FP.BF16.PACK_AB R6, R22, R25 ;  /* 0x000000191606723e */ /* 0x000fe400000010ff */
[----:B------:R-:W-:-:S02]  /*58f0*/  F2FP.BF16.PACK_AB R7, R23, R38 ;  /* 0x000000261707723e */ /* 0x000fc400000010ff */
[----:B------:R-:W-:-:S03]  /*5900*/  F2FP.BF16.PACK_AB R10, R13, R21 ;  /* 0x000000150d0a723e */ /* 0x000fc600000010ff */
[----:B------:R-:W-:Y:S04]  /*5910*/  STS.128 [R76], R4 ;  /* 0x000000044c007388 */ /* 0x000fe80000000c00 */
[----:B------:R0:W-:Y:S04]  /*5920*/  STS.128 [R76+0x10], R8 ;  /* 0x000010084c007388 */ /* 0x0001e80000000c00 */
[----:B------:R-:W-:Y:S01]  /*5930*/  BAR.SYNC.DEFER_BLOCKING 0x0 ;  /* 0x0000000000007b1d */ /* 0x000fe20000010000 */
[----:B------:R-:W-:-:S04]  /*5940*/  FSETP.GEU.AND P4, PT, R89, R25, PT ;  /* 0x000000195900720b */ /* 0x000fc80003f8e000 */
[C---:B------:R-:W-:Y:S02]  /*5950*/  FSEL R20, R89.reuse, R25, !P4 ;  /* 0x0000001959147208 */ /* 0x040fe40006000000 */
[C---:B------:R-:W-:Y:S02]  /*5960*/  FSETP.NAN.AND P4, PT, R89.reuse, R89, PT ;  /* 0x000000595900720b */ /* 0x040fe40003f88000 */
[C---:B------:R-:W-:Y:S02]  /*5970*/  FSETP.GEU.AND P5, PT, R96.reuse, R38, PT ;  /* 0x000000266000720b */ /* 0x040fe40003fae000 */
[----:B------:R-:W-:Y:S02]  /*5980*/  @!P1 FSEL R89, R89, R20, P4 ;  /* 0x0000001459599208 */ /* 0x000fe40002000000 */
[-C--:B------:R-:W-:Y:S02]  /*5990*/  FSETP.GT.AND P4, PT, R81, R38.reuse, PT ;  /* 0x000000265100720b */ /* 0x080fe40003f84000 */
[----:B------:R-:W-:-:S02]  /*59a0*/  FSEL R27, R96, R38, !P5 ;  /* 0x00000026601b7208 */ /* 0x000fc40006800000 */
[----:B------:R-:W-:Y:S02]  /*59b0*/  FSETP.NAN.AND P5, PT, R96, R96, PT ;  /* 0x000000606000720b */ /* 0x000fe40003fa8000 */
[----:B------:R-:W-:Y:S01]  /*59c0*/  FSEL R38, R81, R38, P4 ;  /* 0x0000002651267208 */ /* 0x000fe20002000000 */
[----:B------:R-:W1:Y:S04]  /*59d0*/  LDS.128 R12, [R117] ;  /* 0x00000000750c7984 */ /* 0x000e680000000c00 */
[----:B------:R-:W2:Y:S01]  /*59e0*/  LDS.128 R16, [R117+0x400] ;  /* 0x0004000075107984 */ /* 0x000ea20000000c00 */
[----:B------:R-:W-:Y:S02]  /*59f0*/  FSETP.GT.AND P6, PT, R74, R21, PT ;  /* 0x000000154a00720b */ /* 0x000fe40003fc4000 */
[----:B------:R-:W-:-:S02]  /*5a00*/  FSETP.GT.AND P4, PT, R92, R25, PT ;  /* 0x000000195c00720b */ /* 0x000fc40003f84000 */
[----:B------:R-:W-:Y:S02]  /*5a10*/  @!P1 FSEL R96, R96, R27, P5 ;  /* 0x0000001b60609208 */ /* 0x000fe40002800000 */
[C---:B------:R-:W-:Y:S02]  /*5a20*/  FSETP.NAN.AND P5, PT, R74.reuse, R74, PT ;  /* 0x0000004a4a00720b */ /* 0x040fe40003fa8000 */
[----:B------:R-:W-:Y:S02]  /*5a30*/  FSEL R21, R74, R21, P6 ;  /* 0x000000154a157208 */ /* 0x000fe40003000000 */
[----:B------:R-:W-:Y:S02]  /*5a40*/  FSEL R25, R92, R25, P4 ;  /* 0x000000195c197208 */ /* 0x000fe40002000000 */
[----:B------:R-:W-:Y:S02]  /*5a50*/  FSETP.GEU.AND P4, PT, R88, R22, PT ;  /* 0x000000165800720b */ /* 0x000fe40003f8e000 */
[----:B------:R-:W-:-:S02]  /*5a60*/  @!P1 FSEL R74, R74, R21, P5 ;  /* 0x000000154a4a9208 */ /* 0x000fc40002800000 */
[----:B------:R-:W-:Y:S02]  /*5a70*/  FSETP.NAN.AND P5, PT, R92, R92, PT ;  /* 0x0000005c5c00720b */ /* 0x000fe40003fa8000 */
[C---:B0-----:R-:W-:Y:S02]  /*5a80*/  FSEL R9, R88.reuse, R22, !P4 ;  /* 0x0000001658097208 */ /* 0x041fe40006000000 */
[----:B------:R-:W-:Y:S01]  /*5a90*/  FSETP.NAN.AND P4, PT, R88, R88, PT ;  /* 0x000000585800720b */ /* 0x000fe20003f88000 */
[----:B------:R-:W-:Y:S01]  /*5aa0*/  UIADD3.X UR8, URZ, UR8, URZ, UP0, !UPT ;  /* 0x000000083f087290 */ /* 0x000fe200087fe43f */
[----:B------:R-:W-:Y:S01]  /*5ab0*/  @!P1 FSEL R92, R92, R25, P5 ;  /* 0x000000195c5c9208 */ /* 0x000fe20002800000 */
[----:B------:R-:W-:Y:S01]  /*5ac0*/  UISETP.GE.U32.AND UP0, UPT, UR5, 0x800, UPT ;  /* 0x000008000500788c */ /* 0x000fe2000bf06070 */
[----:B------:R-:W-:Y:S02]  /*5ad0*/  FSETP.NAN.AND P6, PT, R81, R81, PT ;  /* 0x000000515100720b */ /* 0x000fe40003fc8000 */
[----:B------:R-:W-:-:S02]  /*5ae0*/  FSETP.GEU.AND P5, PT, R94, R23, PT ;  /* 0x000000175e00720b */ /* 0x000fc40003fae000 */
[----:B------:R-:W-:Y:S02]  /*5af0*/  @!P1 FSEL R88, R88, R9, P4 ;  /* 0x0000000958589208 */ /* 0x000fe40002000000 */
[-C--:B------:R-:W-:Y:S01]  /*5b00*/  FSETP.GT.AND P4, PT, R90, R23.reuse, PT ;  /* 0x000000175a00720b */ /* 0x080fe20003f84000 */
[----:B------:R-:W-:Y:S01]  /*5b10*/  UISETP.GE.U32.AND.EX UP0, UPT, UR8, URZ, UPT, UP0 ;  /* 0x0000003f0800728c */ /* 0x000fe2000bf06100 */
[----:B------:R-:W-:Y:S02]  /*5b20*/  @!P1 FSEL R81, R81, R38, P6 ;  /* 0x0000002651519208 */ /* 0x000fe40003000000 */
[-C--:B------:R-:W-:Y:S02]  /*5b30*/  FSEL R11, R94, R23.reuse, !P5 ;  /* 0x000000175e0b7208 */ /* 0x080fe40006800000 */
[C---:B------:R-:W-:Y:S02]  /*5b40*/  FSEL R23, R90.reuse, R23, P4 ;  /* 0x000000175a177208 */ /* 0x040fe40002000000 */
[----:B------:R-:W-:-:S02]  /*5b50*/  FSETP.NAN.AND P6, PT, R90, R90, PT ;  /* 0x0000005a5a00720b */ /* 0x000fc40003fc8000 */
[----:B------:R-:W-:Y:S02]  /*5b60*/  IADD3 R6, R115, UR4, RZ ;  /* 0x0000000473067c10 */ /* 0x000fe4000fffe0ff */
[----:B------:R-:W-:Y:S02]  /*5b70*/  @!P1 FSEL R90, R90, R23, P6 ;  /* 0x000000175a5a9208 */ /* 0x000fe40003000000 */
[----:B------:R-:W-:Y:S02]  /*5b80*/  PLOP3.LUT P6, PT, PT, PT, UP0, 0x40, 0x0 ;  /* 0x000000000000781c */ /* 0x000fe40003fce808 */
[----:B------:R-:W-:Y:S02]  /*5b90*/  IADD3 R4, R6, 0x400, RZ ;  /* 0x0000040006047810 */ /* 0x000fe40007ffe0ff */
[----:B------:R-:W-:Y:S02]  /*5ba0*/  FSETP.NAN.AND P5, PT, R94, R94, PT ;  /* 0x0000005e5e00720b */ /* 0x000fe40003fa8000 */
[----:B------:R-:W-:Y:S01]  /*5bb0*/  IADD3 R6, R6, 0x600, RZ ;  /* 0x0000060006067810 */ /* 0x000fe20007ffe0ff */
[----:B------:R-:W-:Y:S01]  /*5bc0*/  IMAD.WIDE R4, R4, R75, c[0x0][0x1a8] ;  /* 0x00006a0004047625 */ /* 0x000fe200078e024b */
[----:B------:R-:W-:-:S02]  /*5bd0*/  @!P1 FSEL R94, R94, R11, P5 ;  /* 0x0000000b5e5e9208 */ /* 0x000fc40002800000 */
[CC--:B------:R-:W-:Y:S01]  /*5be0*/  FSETP.GT.AND P4, PT, R91.reuse, R22.reuse, PT ;  /* 0x000000165b00720b */ /* 0x0c0fe20003f84000 */
[----:B------:R-:W-:Y:S01]  /*5bf0*/  IMAD.WIDE R6, R6, R75, c[0x0][0x1a8] ;  /* 0x00006a0006067625 */ /* 0x000fe200078e024b */
[----:B------:R-:W-:Y:S02]  /*5c00*/  IADD3 R2, P5, R2, 0x800, RZ ;  /* 0x0000080002027810 */ /* 0x000fe40007fbe0ff */
[C---:B------:R-:W-:Y:S01]  /*5c10*/  FSEL R22, R91.reuse, R22, P4 ;  /* 0x000000165b167208 */ /* 0x040fe20002000000 */
[----:B-1----:R0:W-:Y:S01]  /*5c20*/  @!P1 STG.E.128 [R4.64], R12 ;  /* 0x0000000c04009986 */ /* 0x0021e2000c101d06 */
[----:B------:R-:W-:Y:S02]  /*5c30*/  IADD3.X R3, RZ, R3, RZ, P5, !PT ;  /* 0x00000003ff037210 */ /* 0x000fe40002ffe4ff */
[----:B------:R-:W-:Y:S01]  /*5c40*/  IADD3 R60, P4, R60, 0x1000, RZ ;  /* 0x000010003c3c7810 */ /* 0x000fe20007f9e0ff */
[----:B--2---:R0:W-:Y:S01]  /*5c50*/  @!P1 STG.E.128 [R6.64], R16 ;  /* 0x0000001006009986 */ /* 0x0041e2000c101d06 */
[----:B------:R-:W-:Y:S01]  /*5c60*/  FSETP.NAN.AND P5, PT, R91, R91, PT ;  /* 0x0000005b5b00720b */ /* 0x000fe20003fa8000 */
[----:B------:R-:W-:-:S02]  /*5c70*/  UMOV UR4, UR5 ;  /* 0x0000000500047c82 */ /* 0x000fc40008000000 */
[----:B------:R-:W-:Y:S01]  /*5c80*/  IMAD.X R61, RZ, RZ, R61, P4 ;  /* 0x000000ffff3d7224 */ /* 0x000fe200020e063d */
[----:B------:R-:W-:Y:S01]  /*5c90*/  @!P1 FSEL R91, R91, R22, P5 ;  /* 0x000000165b5b9208 */ /* 0x000fe20002800000 */
[----:B------:R-:W-:Y:S01]  /*5ca0*/  @!P6 CALL.REL.NOINC `(.L_x_3) ;  /* 0x000000100000e944 */ /* 0x000fe20003c00000 */
[----:B------:R-:W-:Y:S05]  /*5cb0*/  BRA `(.L_x_4) ;  /* 0xffffe99000007947 */ /* 0x000fea000383ffff */
.L_x_3:
[----:B------:R-:W-:Y:S01]  /*5cc0*/  BAR.SYNC.DEFER_BLOCKING 0x0 ;  /* 0x0000000000007b1d */ /* 0x000fe20000010000 */
[C---:B------:R-:W-:Y:S02]  /*5cd0*/  FSETP.NAN.AND P4, PT, R98.reuse, R98, PT ;  /* 0x000000626200720b */ /* 0x040fe40003f88000 */
[CC--:B------:R-:W-:Y:S02]  /*5ce0*/  FSETP.GEU.AND P5, PT, R98.reuse, R71.reuse, PT ;  /* 0x000000476200720b */ /* 0x0c0fe40003fae000 */
[C---:B------:R-:W-:Y:S01]  /*5cf0*/  FSEL R71, R98.reuse, R71, P4 ;  /* 0x0000004762477208 */ /* 0x040fe20002000000 */
[----:B------:R-:W-:Y:S01]  /*5d00*/  UMOV UR4, 0xfffffc00 ;  /* 0xfffffc0000047882 */ /* 0x000fe20000000000 */
[----:B------:R-:W-:Y:S01]  /*5d10*/  FSETP.NAN.AND P6, PT, R97, R97, PT ;  /* 0x000000616100720b */ /* 0x000fe20003fc8000 */
[----:B------:R-:W-:Y:S01]  /*5d20*/  UMOV UR5, 0xffffffff ;  /* 0xffffffff00057882 */ /* 0x000fe20000000000 */
[----:B------:R-:W-:-:S02]  /*5d30*/  FSEL R71, R98, R71, !P5 ;  /* 0x0000004762477208 */ /* 0x000fc40006800000 */
[----:B0-----:R-:W-:Y:S02]  /*5d40*/  SHF.R.S32.HI R7, RZ, 0x1f, R0 ;  /* 0x0000001fff077819 */ /* 0x001fe40000011400 */
[C---:B------:R-:W-:Y:S02]  /*5d50*/  FSETP.GEU.AND P5, PT, R71.reuse, R99, PT ;  /* 0x000000634700720b */ /* 0x040fe40003fae000 */
[----:B------:R-:W-:Y:S02]  /*5d60*/  FSETP.NAN.AND P4, PT, R71, R71, PT ;  /* 0x000000474700720b */ /* 0x000fe40003f88000 */
[----:B------:R-:W-:-:S09]  /*5d70*/  SHF.L.U64.HI R7, R0, 0x1, R7 ;  /* 0x0000000100077819 */ /* 0x000fd20000010207 */
[----:B------:R-:W-:-:S04]  /*5d80*/  @P5 FSEL R71, R71, R99, P4 ;  /* 0x0000006347475208 */ /* 0x000fc80002000000 */
[C---:B------:R-:W-:Y:S02]  /*5d90*/  FSETP.GEU.AND P5, PT, R71.reuse, R84, PT ;  /* 0x000000544700720b */ /* 0x040fe40003fae000 */
[----:B------:R-:W-:-:S11]  /*5da0*/  FSETP.NAN.AND P4, PT, R71, R71, PT ;  /* 0x000000474700720b */ /* 0x000fd60003f88000 */
[----:B------:R-:W-:-:S04]  /*5db0*/  @P5 FSEL R71, R71, R84, P4 ;  /* 0x0000005447475208 */ /* 0x000fc80002000000 */
[C---:B------:R-:W-:Y:S02]  /*5dc0*/  FSETP.GEU.AND P5, PT, R71.reuse, R89, PT ;  /* 0x000000594700720b */ /* 0x040fe40003fae000 */
[----:B------:R-:W-:-:S11]  /*5dd0*/  FSETP.NAN.AND P4, PT, R71, R71, PT ;  /* 0x000000474700720b */ /* 0x000fd60003f88000 */
[----:B------:R-:W-:-:S04]  /*5de0*/  @P5 FSEL R71, R71, R89, P4 ;  /* 0x0000005947475208 */ /* 0x000fc80002000000 */
[C---:B------:R-:W-:Y:S02]  /*5df0*/  FSETP.GEU.AND P5, PT, R71.reuse, R88, PT ;  /* 0x000000584700720b */ /* 0x040fe40003fae000 */
[----:B------:R-:W-:-:S11]  /*5e00*/  FSETP.NAN.AND P4, PT, R71, R71, PT ;  /* 0x000000474700720b */ /* 0x000fd60003f88000 */
[----:B------:R-:W-:Y:S02]  /*5e10*/  @P5 FSEL R71, R71, R88, P4 ;  /* 0x0000005847475208 */ /* 0x000fe40002000000 */
[----:B------:R-:W-:Y:S02]  /*5e20*/  FSETP.GT.AND P4, PT, R97, R72, PT ;  /* 0x000000486100720b */ /* 0x000fe40003f84000 */
[----:B------:R-:W-:Y:S02]  /*5e30*/  FSETP.GEU.AND P5, PT, R71, R96, PT ;  /* 0x000000604700720b */ /* 0x000fe40003fae000 */
[----:B------:R-:W-:Y:S02]  /*5e40*/  FSEL R72, R97, R72, P6 ;  /* 0x0000004861487208 */ /* 0x000fe40003000000 */
[----:B------:R-:W-:Y:S02]  /*5e50*/  FSETP.NAN.AND P6, PT, R71, R71, PT ;  /* 0x000000474700720b */ /* 0x000fe40003fc8000 */
[----:B------:R-:W-:-:S04]  /*5e60*/  FSEL R72, R97, R72, P4 ;  /* 0x0000004861487208 */ /* 0x000fc80002000000 */
[----:B------:R-:W-:-:S03]  /*5e70*/  FSETP.GT.AND P4, PT, R72, R73, PT ;  /* 0x000000494800720b */ /* 0x000fc60003f84000 */
[----:B------:R-:W-:Y:S02]  /*5e80*/  @P5 FSEL R71, R71, R96, P6 ;  /* 0x0000006047475208 */ /* 0x000fe40003000000 */
[----:B------:R-:W-:Y:S02]  /*5e90*/  FSETP.NAN.AND P6, PT, R72, R72, PT ;  /* 0x000000484800720b */ /* 0x000fe40003fc8000 */
[----:B------:R-:W-:-:S06]  /*5ea0*/  FSETP.GEU.AND P5, PT, R71, R94, PT ;  /* 0x0000005e4700720b */ /* 0x000fcc0003fae000 */
[----:B------:R-:W-:Y:S02]  /*5eb0*/  @!P4 FSEL R72, R72, R73, P6 ;  /* 0x000000494848c208 */ /* 0x000fe40003000000 */
[----:B------:R-:W-:Y:S02]  /*5ec0*/  FSETP.NAN.AND P6, PT, R71, R71, PT ;  /* 0x000000474700720b */ /* 0x000fe40003fc8000 */
        /* <DEDUP_REMOVED lines=50> */
[----:B------:R-:W-:-:S03]  /*61f0*/  FSETP.NAN.AND P5, PT, R72, R72, PT ;  /* 0x000000484800720b */ /* 0x000fc60003fa8000 */
[----:B------:R-:W0:Y:S05]  /*6200*/  SHFL.BFLY PT, R2, R71, 0x10, 0x1f ;  /* 0x0e001f0047027f89 */ /* 0x000e2a00000e0000 */
[----:B------:R-:W-:Y:S02]  /*6210*/  @!P4 FSEL R72, R72, R82, P5 ;  /* 0x000000524848c208 */ /* 0x000fe40002800000 */
[----:B------:R-:W-:Y:S02]  /*6220*/  FSETP.NAN.AND P4, PT, R71, R71, PT ;  /* 0x000000474700720b */ /* 0x000fe40003f88000 */
[C---:B------:R-:W-:Y:S02]  /*6230*/  FSETP.GT.AND P5, PT, R72.reuse, R74, PT ;  /* 0x0000004a4800720b */ /* 0x040fe40003fa4000 */
[----:B------:R-:W-:-:S11]  /*6240*/  FSETP.NAN.AND P6, PT, R72, R72, PT ;  /* 0x000000484800720b */ /* 0x000fd60003fc8000 */
[----:B------:R-:W-:Y:S02]  /*6250*/  @!P5 FSEL R72, R72, R74, P6 ;  /* 0x0000004a4848d208 */ /* 0x000fe40003000000 */
[C---:B0-----:R-:W-:Y:S02]  /*6260*/  FSETP.GEU.AND P6, PT, R71.reuse, R2, PT ;  /* 0x000000024700720b */ /* 0x041fe40003fce000 */
[C---:B------:R-:W-:Y:S02]  /*6270*/  FSETP.GT.AND P5, PT, R72.reuse, R78, PT ;  /* 0x0000004e4800720b */ /* 0x040fe40003fa4000 */
[----:B------:R-:W-:Y:S02]  /*6280*/  @!P4 FSEL R71, R71, R2, !P6 ;  /* 0x000000024747c208 */ /* 0x000fe40007000000 */
[----:B------:R-:W-:-:S03]  /*6290*/  FSETP.NAN.AND P4, PT, R72, R72, PT ;  /* 0x000000484800720b */ /* 0x000fc60003f88000 */
[----:B------:R-:W0:Y:S06]  /*62a0*/  SHFL.BFLY PT, R2, R71, 0x8, 0x1f ;  /* 0x0d001f0047027f89 */ /* 0x000e2c00000e0000 */
[----:B------:R-:W-:-:S04]  /*62b0*/  @!P5 FSEL R72, R72, R78, P4 ;  /* 0x0000004e4848d208 */ /* 0x000fc80002000000 */
[C---:B------:R-:W-:Y:S02]  /*62c0*/  FSETP.GT.AND P5, PT, R72.reuse, R80, PT ;  /* 0x000000504800720b */ /* 0x040fe40003fa4000 */
[----:B------:R-:W-:-:S11]  /*62d0*/  FSETP.NAN.AND P6, PT, R72, R72, PT ;  /* 0x000000484800720b */ /* 0x000fd60003fc8000 */
[----:B------:R-:W-:Y:S02]  /*62e0*/  @!P5 FSEL R72, R72, R80, P6 ;  /* 0x000000504848d208 */ /* 0x000fe40003000000 */
[C---:B0-----:R-:W-:Y:S02]  /*62f0*/  FSETP.GEU.AND P4, PT, R71.reuse, R2, PT ;  /* 0x000000024700720b */ /* 0x041fe40003f8e000 */
[----:B------:R-:W-:Y:S02]  /*6300*/  FSETP.GT.AND P5, PT, R72, R87, PT ;  /* 0x000000574800720b */ /* 0x000fe40003fa4000 */
[----:B------:R-:W-:-:S09]  /*6310*/  FSETP.NAN.AND P6, PT, R71, R71, PT ;  /* 0x000000474700720b */ /* 0x000fd20003fc8000 */
[----:B------:R-:W-:Y:S02]  /*6320*/  @P4 FSEL R71, R71, R2, P6 ;  /* 0x0000000247474208 */ /* 0x000fe40003000000 */
[----:B------:R-:W-:-:S03]  /*6330*/  FSETP.NAN.AND P4, PT, R72, R72, PT ;  /* 0x000000484800720b */ /* 0x000fc60003f88000 */
[----:B------:R-:W0:Y:S01]  /*6340*/  SHFL.BFLY PT, R2, R71, 0x4, 0x1f ;  /* 0x0c801f0047027f89 */ /* 0x000e2200000e0000 */
[----:B------:R-:W-:-:S04]  /*6350*/  @!P5 FSEL R72, R72, R87, P4 ;  /* 0x000000574848d208 */ /* 0x000fc80002000000 */
[C---:B------:R-:W-:Y:S01]  /*6360*/  FSETP.NAN.AND P6, PT, R72.reuse, R72, PT ;  /* 0x000000484800720b */ /* 0x040fe20003fc8000 */
[----:B------:R-:W1:Y:S01]  /*6370*/  SHFL.BFLY PT, R5, R72, 0x10, 0x1f ;  /* 0x0e001f0048057f89 */ /* 0x000e6200000e0000 */
[----:B0-----:R-:W-:Y:S02]  /*6380*/  FSETP.GEU.AND P4, PT, R71, R2, PT ;  /* 0x000000024700720b */ /* 0x001fe40003f8e000 */
[----:B-1----:R-:W-:-:S09]  /*6390*/  FSETP.GT.AND P5, PT, R72, R5, PT ;  /* 0x000000054800720b */ /* 0x002fd20003fa4000 */
[----:B------:R-:W-:Y:S02]  /*63a0*/  @!P6 FSEL R72, R72, R5, P5 ;  /* 0x000000054848e208 */ /* 0x000fe40002800000 */
[C---:B------:R-:W-:Y:S02]  /*63b0*/  FSETP.NAN.AND P5, PT, R71.reuse, R71, PT ;  /* 0x000000474700720b */ /* 0x040fe40003fa8000 */
[----:B------:R-:W-:Y:S01]  /*63c0*/  FSETP.NAN.AND P6, PT, R72, R72, PT ;  /* 0x000000484800720b */ /* 0x000fe20003fc8000 */
[----:B------:R-:W0:Y:S01]  /*63d0*/  SHFL.BFLY PT, R5, R72, 0x8, 0x1f ;  /* 0x0d001f0048057f89 */ /* 0x000e2200000e0000 */
[----:B------:R-:W-:-:S05]  /*63e0*/  @P4 FSEL R71, R71, R2, P5 ;  /* 0x0000000247474208 */ /* 0x000fca0002800000 */
[----:B------:R-:W1:Y:S01]  /*63f0*/  SHFL.BFLY PT, R2, R71, 0x2, 0x1f ;  /* 0x0c401f0047027f89 */ /* 0x000e6200000e0000 */
[----:B0-----:R-:W-:Y:S02]  /*6400*/  FSETP.GT.AND P5, PT, R72, R5, PT ;  /* 0x000000054800720b */ /* 0x001fe40003fa4000 */
[----:B-1----:R-:W-:-:S11]  /*6410*/  FSETP.GEU.AND P4, PT, R71, R2, PT ;  /* 0x000000024700720b */ /* 0x002fd60003f8e000 */
        /* <DEDUP_REMOVED lines=9> */
[----:B------:R-:W-:-:S03]  /*64b0*/  FSETP.NAN.AND P5, PT, R71, R71, PT ;  /* 0x000000474700720b */ /* 0x000fc60003fa8000 */
[----:B------:R-:W0:Y:S01]  /*64c0*/  SHFL.BFLY PT, R5, R72, 0x2, 0x1f ;  /* 0x0c401f0048057f89 */ /* 0x000e2200000e0000 */
[----:B------:R-:W-:Y:S02]  /*64d0*/  @P4 SEL R71, R71, R2, P5 ;  /* 0x0000000247474207 */ /* 0x000fe40002800000 */
[----:B------:R-:W-:-:S03]  /*64e0*/  FSETP.NAN.AND P5, PT, R72, R72, PT ;  /* 0x000000484800720b */ /* 0x000fc60003fa8000 */
[----:B------:R-:W-:Y:S04]  /*64f0*/  @!P2 STS [R64], R71 ;  /* 0x000000474000a388 */ /* 0x000fe80000000800 */
[----:B------:R-:W-:Y:S01]  /*6500*/  BAR.SYNC.DEFER_BLOCKING 0x0 ;  /* 0x0000000000007b1d */ /* 0x000fe20000010000 */
[----:B0-----:R-:W-:-:S05]  /*6510*/  FSETP.GT.AND P4, PT, R72, R5, PT ;  /* 0x000000054800720b */ /* 0x001fca0003f84000 */
[----:B------:R-:W-:Y:S08]  /*6520*/  @!P3 LDS R3, [R65.X4] ;  /* 0x000000004103b984 */ /* 0x000ff00000004800 */
[----:B------:R-:W-:-:S05]  /*6530*/  @!P4 FSEL R72, R72, R5, P5 ;  /* 0x000000054848c208 */ /* 0x000fca0002800000 */
[----:B------:R-:W0:Y:S02]  /*6540*/  SHFL.BFLY PT, R5, R72, 0x1, 0x1f ;  /* 0x0c201f0048057f89 */ /* 0x000e2400000e0000 */
[----:B0-----:R-:W-:Y:S02]  /*6550*/  FSETP.GT.AND P4, PT, R72, R5, PT ;  /* 0x000000054800720b */ /* 0x001fe40003f84000 */
[----:B------:R-:W0:Y:S01]  /*6560*/  SHFL.BFLY PT, R2, R3, 0x1, 0x1f ;  /* 0x0c201f0003027f89 */ /* 0x000e2200000e0000 */
[C---:B------:R-:W-:Y:S02]  /*6570*/  FSETP.NAN.AND P5, PT, R3.reuse, R3, PT ;  /* 0x000000030300720b */ /* 0x040fe40003fa8000 */
[----:B0-----:R-:W-:-:S04]  /*6580*/  FSETP.GEU.AND P6, PT, R3, R2, PT ;  /* 0x000000020300720b */ /* 0x001fc80003fce000 */
[C---:B------:R-:W-:Y:S02]  /*6590*/  SEL R2, R3.reuse, R2, !P6 ;  /* 0x0000000203027207 */ /* 0x040fe40007000000 */
[C---:B------:R-:W-:Y:S02]  /*65a0*/  FSETP.NAN.AND P6, PT, R72.reuse, R72, PT ;  /* 0x000000484800720b */ /* 0x040fe40003fc8000 */
[----:B------:R-:W-:Y:S02]  /*65b0*/  SEL R2, R3, R2, P5 ;  /* 0x0000000203027207 */ /* 0x000fe40002800000 */
[----:B------:R-:W-:-:S03]  /*65c0*/  @!P4 SEL R72, R72, R5, P6 ;  /* 0x000000054848c207 */ /* 0x000fc60003000000 */
[----:B------:R-:W-:Y:S04]  /*65d0*/  @P0 STS [R65.X4], R2 ;  /* 0x0000000241000388 */ /* 0x000fe80000004800 */
[----:B------:R-:W-:Y:S06]  /*65e0*/  BAR.SYNC.DEFER_BLOCKING 0x0 ;  /* 0x0000000000007b1d */ /* 0x000fec0000010000 */
[----:B------:R-:W-:Y:S04]  /*65f0*/  LDS R4, [RZ] ;  /* 0x00000000ff047984 */ /* 0x000fe80000000800 */
[----:B------:R-:W-:Y:S06]  /*6600*/  BAR.SYNC.DEFER_BLOCKING 0x0 ;  /* 0x0000000000007b1d */ /* 0x000fec0000010000 */
[----:B------:R-:W-:Y:S04]  /*6610*/  @!P2 STS [R64], R72 ;  /* 0x000000484000a388 */ /* 0x000fe80000000800 */
[----:B------:R-:W-:Y:S06]  /*6620*/  BAR.SYNC.DEFER_BLOCKING 0x0 ;  /* 0x0000000000007b1d */ /* 0x000fec0000010000 */
[----:B------:R-:W0:Y:S04]  /*6630*/  @!P3 LDS R6, [R65.X4] ;  /* 0x000000004106b984 */ /* 0x000e280000004800 */
[----:B0-----:R-:W0:Y:S01]  /*6640*/  SHFL.BFLY PT, R3, R6, 0x1, 0x1f ;  /* 0x0c201f0006037f89 */ /* 0x001e2200000e0000 */
[----:B------:R-:W-:-:S02]  /*6650*/  FSETP.NAN.AND P3, PT, R6, R6, PT ;  /* 0x000000060600720b */ /* 0x000fc40003f68000 */
[----:B0-----:R-:W-:-:S04]  /*6660*/  FSETP.GT.AND P2, PT, R6, R3, PT ;  /* 0x000000030600720b */ /* 0x001fc80003f44000 */
[----:B------:R-:W-:-:S04]  /*6670*/  SEL R3, R6, R3, P2 ;  /* 0x0000000306037207 */ /* 0x000fc80001000000 */
[----:B------:R-:W-:-:S05]  /*6680*/  SEL R2, R6, R3, P3 ;  /* 0x0000000306027207 */ /* 0x000fca0001800000 */
[----:B------:R-:W-:Y:S04]  /*6690*/  @P0 STS [R65.X4], R2 ;  /* 0x0000000241000388 */ /* 0x000fe80000004800 */
[----:B------:R-:W-:Y:S01]  /*66a0*/  BAR.SYNC.DEFER_BLOCKING 0x0 ;  /* 0x0000000000007b1d */ /* 0x000fe20000010000 */
[----:B------:R-:W-:-:S04]  /*66b0*/  FSETP.GE.AND P0, PT, R4, RZ, PT ;  /* 0x000000ff0400720b */ /* 0x000fc80003f06000 */
[----:B------:R-:W-:-:S05]  /*66c0*/  FSEL R5, R4, RZ, !P0 ;  /* 0x000000ff04057208 */ /* 0x000fca0004000000 */
[----:B------:R-:W-:-:S05]  /*66d0*/  FADD R5, RZ, -R5 ;  /* 0x80000005ff057221 */ /* 0x000fca0000000000 */
[----:B------:R-:W-:Y:S01]  /*66e0*/  FSETP.NAN.AND P2, PT, R5, R5, PT ;  /* 0x000000050500720b */ /* 0x000fe20003f48000 */
[----:B------:R-:W0:Y:S02]  /*66f0*/  LDS R3, [RZ] ;  /* 0x00000000ff037984 */ /* 0x000e240000000800 */
[----:B0-----:R-:W-:-:S04]  /*6700*/  FSETP.GTU.AND P0, PT, R3, RZ, PT ;  /* 0x000000ff0300720b */ /* 0x001fc80003f0c000 */
[----:B------:R-:W-:-:S04]  /*6710*/  FSEL R6, R3, RZ, P0 ;  /* 0x000000ff03067208 */ /* 0x000fc80000000000 */
[----:B------:R-:W-:-:S04]  /*6720*/  FSETP.GT.AND P0, PT, R5, R6, PT ;  /* 0x000000060500720b */ /* 0x000fc80003f04000 */
[----:B------:R-:W-:-:S05]  /*6730*/  @!P2 FSEL R5, R5, R6, P0 ;  /* 0x000000060505a208 */ /* 0x000fca0000000000 */
[----:B------:R-:W-:Y:S01]  /*6740*/  FMUL R6, R5, 0.0078740157186985015869 ;  /* 0x3c01020405067820 */ /* 0x000fe20000400000 */
[----:B------:R-:W-:Y:S01]  /*6750*/  IMAD.SHL.U32 R5, R0, 0x2, RZ ;  /* 0x0000000200057824 */ /* 0x000fe200078e00ff */
[----:B------:R-:W-:-:S03]  /*6760*/  F2FP.BF16.PACK_AB R0, R3, R4 ;  /* 0x000000040300723e */ /* 0x000fc600000010ff */
[C---:B------:R-:W-:Y:S02]  /*6770*/  FSETP.GT.AND P0, PT, R6.reuse, 9.9999997473787516356e-06, PT ;  /* 0x3727c5ac0600780b */ /* 0x040fe40003f04000 */
[----:B------:R-:W-:Y:S02]  /*6780*/  FSETP.NAN.AND P2, PT, R6, R6, PT ;  /* 0x000000060600720b */ /* 0x000fe40003f48000 */
[C---:B------:R-:W-:Y:S02]  /*6790*/  IADD3 R2, P4, R5.reuse, c[0x0][0x1b0], RZ ;  /* 0x00006c0005027a10 */ /* 0x040fe40007f9e0ff */
[----:B------:R-:W-:Y:S02]  /*67a0*/  IADD3 R4, P5, R5, c[0x0][0x1b8], RZ ;  /* 0x00006e0005047a10 */ /* 0x000fe40007fbe0ff */
[----:B------:R-:W-:Y:S02]  /*67b0*/  IADD3.X R3, R7, c[0x0][0x1b4], RZ, P4, !PT ;  /* 0x00006d0007037a10 */ /* 0x000fe400027fe4ff */
[----:B------:R-:W-:-:S02]  /*67c0*/  PRMT R8, R0, 0x7610, R8 ;  /* 0x0000761000087816 */ /* 0x000fc40000000008 */
[----:B------:R-:W-:Y:S01]  /*67d0*/  IADD3.X R5, R7, c[0x0][0x1bc], RZ, P5, !PT ;  /* 0x00006f0007057a10 */ /* 0x000fe20002ffe4ff */
[----:B------:R-:W-:Y:S01]  /*67e0*/  IMAD.MOV.U32 R7, RZ, RZ, 0x3e800000 ;  /* 0x3e800000ff077424 */ /* 0x000fe200078e00ff */
[----:B------:R-:W-:Y:S02]  /*67f0*/  @!P0 FSEL R6, R6, 9.9999997473787516356e-06, P2 ;  /* 0x3727c5ac06068808 */ /* 0x000fe40001000000 */
[----:B------:R-:W-:Y:S02]  /*6800*/  ISETP.EQ.AND P0, PT, R116, RZ, !P1 ;  /* 0x000000ff7400720c */ /* 0x000fe40004f02270 */
[C---:B------:R-:W-:Y:S02]  /*6810*/  FSETP.GT.AND P2, PT, |R6|.reuse, 8.50705917302346158658e+37, PT ;  /* 0x7e8000000600780b */ /* 0x040fe40003f44200 */
[----:B------:R-:W-:Y:S02]  /*6820*/  FSETP.GEU.AND P3, PT, |R6|, 1.175494350822287508e-38, PT ;  /* 0x008000000600780b */ /* 0x000fe40003f6e200 */
[----:B------:R-:W-:-:S02]  /*6830*/  PRMT R9, R0, 0x7632, R9 ;  /* 0x0000763200097816 */ /* 0x000fc40000000009 */
[----:B------:R-:W-:-:S05]  /*6840*/  FSEL R7, R7, 1, P2 ;  /* 0x3f80000007077808 */ /* 0x000fca0001000000 */
[----:B------:R0:W-:Y:S02]  /*6850*/  @P0 STG.E.U16 [R2.64], R8 ;  /* 0x0000000802000986 */ /* 0x0001e4000c101506 */
[----:B------:R-:W-:Y:S02]  /*6860*/  @P2 FMUL R6, R6, 0.25 ;  /* 0x3e80000006062820 */ /* 0x000fe40000400000 */
[----:B------:R0:W-:Y:S01]  /*6870*/  @P0 STG.E.U16 [R4.64], R9 ;  /* 0x0000000904000986 */ /* 0x0001e2000c101506 */
[----:B------:R-:W-:Y:S01]  /*6880*/  @!P3 FMUL R7, R7, 16777216 ;  /* 0x4b8000000707b820 */ /* 0x000fe20000400000 */
[----:B------:R-:W-:-:S06]  /*6890*/  @!P3 FMUL R6, R6, 16777216 ;  /* 0x4b8000000606b820 */ /* 0x000fcc0000400000 */
[----:B------:R-:W1:Y:S02]  /*68a0*/  MUFU.RCP R6, R6 ;  /* 0x0000000600067308 */ /* 0x000e640000001000 */
[----:B01----:R-:W-:-:S06]  /*68b0*/  FMUL R0, R6, R7 ;  /* 0x0000000706007220 */ /* 0x003fcc0000400000 */
.L_x_5:
[----:B------:R-:W-:Y:S01]  /*68c0*/  IADD3 R12, R114, UR4, RZ ;  /* 0x00000004720c7c10 */ /* 0x000fe2000fffe0ff */
[----:B------:R-:W-:Y:S01]  /*68d0*/  IMAD.MOV.U32 R13, RZ, RZ, 0x2 ;  /* 0x00000002ff0d7424 */ /* 0x000fe200078e00ff */
[----:B0-----:R-:W-:Y:S01]  /*68e0*/  CS2R R8, SRZ ;  /* 0x0000000000087805 */ /* 0x001fe2000001ff00 */
[----:B------:R-:W-:Y:S01]  /*68f0*/  CS2R R10, SRZ ;  /* 0x00000000000a7805 */ /* 0x000fe2000001ff00 */
[----:B------:R-:W-:-:S05]  /*6900*/  IADD3 R25, R12, 0x400, RZ ;  /* 0x000004000c197810 */ /* 0x000fca0007ffe0ff */
[----:B------:R-:W-:Y:S01]  /*6910*/  IMAD.WIDE R2, R25, R13, c[0x0][0x1a8] ;  /* 0x00006a0019027625 */ /* 0x000fe200078e020d */
[----:B------:R-:W-:-:S04]  /*6920*/  IADD3 R12, R12, 0x408, RZ ;  /* 0x000004080c0c7810 */ /* 0x000fc80007ffe0ff */
[----:B------:R-:W2:Y:S01]  /*6930*/  @!P1 LDG.E.EF.128 R8, [R2.64] ;  /* 0x0000000602089981 */ /* 0x000ea2000c0e1d00 */
[----:B------:R-:W-:Y:S01]  /*6940*/  CS2R R4, SRZ ;  /* 0x0000000000047805 */ /* 0x000fe2000001ff00 */
[----:B------:R-:W-:Y:S01]  /*6950*/  CS2R R6, SRZ ;  /* 0x0000000000067805 */ /* 0x000fe2000001ff00 */
[----:B------:R-:W-:-:S05]  /*6960*/  IMAD.WIDE R12, R12, R13, c[0x0][0x1a8] ;  /* 0x00006a000c0c7625 */ /* 0x000fca00078e020d */
[----:B------:R0:W3:Y:S01]  /*6970*/  @!P1 LDG.E.EF.128 R4, [R12.64] ;  /* 0x000000060c049981 */ /* 0x0000e2000c0e1d00 */
[----:B------:R-:W-:-:S04]  /*6980*/  UIADD3 UR4, UP0, UR4, 0x400, URZ ;  /* 0x0000040004047890 */ /* 0x000fc8000ff1e03f */
[----:B------:R-:W-:Y:S02]  /*6990*/  UIADD3.X UR5, URZ, UR5, URZ, UP0, !UPT ;  /* 0x000000053f057290 */ /* 0x000fe400087fe43f */
[----:B------:R-:W-:-:S04]  /*69a0*/  UISETP.GE.U32.AND UP0, UPT, UR4, 0x800, UPT ;  /* 0x000008000400788c */ /* 0x000fc8000bf06070 */
[----:B------:R-:W-:Y:S01]  /*69b0*/  UISETP.GE.U32.AND.EX UP0, UPT, UR5, URZ, UPT, UP0 ;  /* 0x0000003f0500728c */ /* 0x000fe2000bf06100 */
[C---:B--2---:R-:W-:Y:S01]  /*69c0*/  IMAD.U32 R15, R8.reuse, 0x10000, RZ ;  /* 0x00010000080f7824 */ /* 0x044fe200078e00ff */
[----:B------:R-:W-:Y:S01]  /*69d0*/  PRMT R8, R8, 0x7632, R8 ;  /* 0x0000763208087816 */ /* 0x000fe20000000008 */
[C---:B------:R-:W-:Y:S01]  /*69e0*/  IMAD.U32 R3, R10.reuse, 0x10000, RZ ;  /* 0x000100000a037824 */ /* 0x040fe200078e00ff */
[----:B------:R-:W-:Y:S01]  /*69f0*/  PRMT R10, R10, 0x7632, R10 ;  /* 0x000076320a0a7816 */ /* 0x000fe2000000000a */
[C---:B------:R-:W-:Y:S01]  /*6a00*/  FMUL R14, R0.reuse, R15 ;  /* 0x0000000f000e7220 */ /* 0x040fe20000400000 */
[----:B------:R-:W-:Y:S01]  /*6a10*/  IMAD.U32 R15, R9, 0x10000, RZ ;  /* 0x00010000090f7824 */ /* 0x000fe200078e00ff */
[C---:B------:R-:W-:Y:S01]  /*6a20*/  FMUL R2, R0.reuse, R3 ;  /* 0x0000000300027220 */ /* 0x040fe20000400000 */
[----:B------:R-:W-:Y:S01]  /*6a30*/  IMAD.U32 R3, R11, 0x10000, RZ ;  /* 0x000100000b037824 */ /* 0x000fe200078e00ff */
[----:B------:R1:W2:Y:S01]  /*6a40*/  FRND R17, R14 ;  /* 0x0000000e00117307 */ /* 0x0002a20000201000 */
[C---:B------:R-:W-:Y:S01]  /*6a50*/  FMUL R15, R0.reuse, R15 ;  /* 0x0000000f000f7220 */ /* 0x040fe20000400000 */
[----:B------:R-:W-:Y:S01]  /*6a60*/  PRMT R9, R9, 0x7632, R9 ;  /* 0x0000763209097816 */ /* 0x000fe20000000009 */
[----:B0-----:R-:W-:Y:S01]  /*6a70*/  FMUL R12, R0, R3 ;  /* 0x00000003000c7220 */ /* 0x001fe20000400000 */
[----:B---3--:R-:W-:Y:S01]  /*6a80*/  IMAD.U32 R3, R5, 0x10000, RZ ;  /* 0x0001000005037824 */ /* 0x008fe200078e00ff */
[----:B------:R-:W-:Y:S01]  /*6a90*/  PRMT R11, R11, 0x7632, R11 ;  /* 0x000076320b0b7816 */ /* 0x000fe2000000000b */
[C---:B------:R-:W-:Y:S01]  /*6aa0*/  IMAD.U32 R13, R4.reuse, 0x10000, RZ ;  /* 0x00010000040d7824 */ /* 0x040fe200078e00ff */
[----:B------:R-:W-:Y:S01]  /*6ab0*/  PRMT R4, R4, 0x7632, R4 ;  /* 0x0000763204047816 */ /* 0x000fe20000000004 */
[----:B------:R-:W0:Y:S01]  /*6ac0*/  FRND R15, R15 ;  /* 0x0000000f000f7307 */ /* 0x000e220000201000 */
[C---:B-1----:R-:W-:Y:S01]  /*6ad0*/  FMUL R14, R0.reuse, R3 ;  /* 0x00000003000e7220 */ /* 0x042fe20000400000 */
[----:B------:R-:W-:Y:S01]  /*6ae0*/  IMAD.U32 R3, R7, 0x10000, RZ ;  /* 0x0001000007037824 */ /* 0x000fe200078e00ff */
[----:B------:R-:W-:Y:S01]  /*6af0*/  FMUL R16, R0, R13 ;  /* 0x0000000d00107220 */ /* 0x000fe20000400000 */
[----:B------:R-:W-:Y:S01]  /*6b00*/  IMAD.U32 R9, R9, 0x10000, RZ ;  /* 0x0001000009097824 */ /* 0x000fe200078e00ff */
[C---:B------:R-:W-:Y:S01]  /*6b10*/  SHF.L.U32 R13, R6.reuse, 0x10, RZ ;  /* 0x00000010060d7819 */ /* 0x040fe200000006ff */
[----:B------:R-:W-:Y:S01]  /*6b20*/  IMAD.U32 R11, R11, 0x10000, RZ ;  /* 0x000100000b0b7824 */ /* 0x000fe200078e00ff */
[----:B------:R-:W-:Y:S01]  /*6b30*/  PRMT R6, R6, 0x7632, R6 ;  /* 0x0000763206067816 */ /* 0x000fe20000000006 */
[----:B------:R-:W1:Y:S01]  /*6b40*/  FRND R18, R2 ;  /* 0x0000000200127307 */ /* 0x000e620000201000 */
[C---:B--2---:R-:W-:Y:S01]  /*6b50*/  FSETP.GT.AND P2, PT, R17.reuse, -127, PT ;  /* 0xc2fe00001100780b */ /* 0x044fe20003f44000 */
[C---:B------:R-:W-:Y:S01]  /*6b60*/  FMUL R9, R0.reuse, R9 ;  /* 0x0000000900097220 */ /* 0x040fe20000400000 */
[----:B------:R-:W-:Y:S01]  /*6b70*/  FSETP.NAN.AND P3, PT, R17, R17, PT ;  /* 0x000000111100720b */ /* 0x000fe20003f68000 */
[C---:B------:R-:W-:Y:S01]  /*6b80*/  FMUL R11, R0.reuse, R11 ;  /* 0x0000000b000b7220 */ /* 0x040fe20000400000 */
[----:B------:R-:W-:Y:S01]  /*6b90*/  FMUL R13, R0, R13 ;  /* 0x0000000d000d7220 */ /* 0x000fe20000400000 */
[----:B------:R-:W-:-:S02]  /*6ba0*/  PRMT R5, R5, 0x7632, R5 ;  /* 0x0000763205057816 */ /* 0x000fc40000000005 */
[----:B------:R2:W3:Y:S01]  /*6bb0*/  FRND R19, R12 ;  /* 0x0000000c00137307 */ /* 0x0004e20000201000 */
[----:B0-----:R-:W-:Y:S02]  /*6bc0*/  FSETP.GT.AND P4, PT, R15, -127, PT ;  /* 0xc2fe00000f00780b */ /* 0x001fe40003f84000 */
[----:B------:R-:W-:Y:S01]  /*6bd0*/  IMAD.U32 R5, R5, 0x10000, RZ ;  /* 0x0001000005057824 */ /* 0x000fe200078e00ff */
[----:B------:R-:W-:Y:S02]  /*6be0*/  PRMT R7, R7, 0x7632, R7 ;  /* 0x0000763207077816 */ /* 0x000fe40000000007 */
[----:B------:R-:W-:Y:S01]  /*6bf0*/  @!P2 FSEL R17, R17, -127, P3 ;  /* 0xc2fe00001111a808 */ /* 0x000fe20001800000 */
[C---:B------:R-:W-:Y:S01]  /*6c00*/  FMUL R5, R0.reuse, R5 ;  /* 0x0000000500057220 */ /* 0x040fe20000400000 */
[----:B------:R-:W-:Y:S01]  /*6c10*/  FRND R20, R14 ;  /* 0x0000000e00147307 */ /* 0x000fe20000201000 */
[----:B--2---:R-:W-:Y:S01]  /*6c20*/  FMUL R12, R0, R3 ;  /* 0x00000003000c7220 */ /* 0x004fe20000400000 */
[----:B------:R-:W-:Y:S01]  /*6c30*/  IMAD.U32 R3, R8, 0x10000, RZ ;  /* 0x0001000008037824 */ /* 0x000fe200078e00ff */
[----:B-1----:R-:W-:Y:S01]  /*6c40*/  FSETP.GT.AND P0, PT, R18, -127, PT ;  /* 0xc2fe00001200780b */ /* 0x002fe20003f04000 */
[----:B------:R-:W-:Y:S01]  /*6c50*/  IMAD.U32 R7, R7, 0x10000, RZ ;  /* 0x0001000007077824 */ /* 0x000fe200078e00ff */
[----:B------:R-:W-:Y:S01]  /*6c60*/  FSETP.NAN.AND P2, PT, R15, R15, PT ;  /* 0x0000000f0f00720b */ /* 0x000fe20003f48000 */
[----:B------:R-:W-:Y:S01]  /*6c70*/  FMUL R2, R0, R3 ;  /* 0x0000000300027220 */ /* 0x000fe20000400000 */
[----:B------:R-:W-:Y:S01]  /*6c80*/  IMAD.U32 R3, R10, 0x10000, RZ ;  /* 0x000100000a037824 */ /* 0x000fe200078e00ff */
[----:B------:R-:W0:Y:S01]  /*6c90*/  FRND R9, R9 ;  /* 0x0000000900097307 */ /* 0x000e220000201000 */
[----:B---3--:R-:W-:Y:S01]  /*6ca0*/  FSETP.GT.AND P3, PT, R19, -127, PT ;  /* 0xc2fe00001300780b */ /* 0x008fe20003f64000 */
[C---:B------:R-:W-:Y:S01]  /*6cb0*/  FMUL R7, R0.reuse, R7 ;  /* 0x0000000700077220 */ /* 0x040fe20000400000 */
[----:B------:R-:W-:Y:S01]  /*6cc0*/  @!P4 FSEL R15, R15, -127, P2 ;  /* 0xc2fe00000f0fc808 */ /* 0x000fe20001000000 */
[----:B------:R-:W-:Y:S01]  /*6cd0*/  FMUL R8, R0, R3 ;  /* 0x0000000300087220 */ /* 0x000fe20000400000 */
[----:B------:R-:W-:Y:S01]  /*6ce0*/  FSETP.NAN.AND P2, PT, R18, R18, PT ;  /* 0x000000121200720b */ /* 0x000fe20003f48000 */
[----:B------:R-:W-:Y:S01]  /*6cf0*/  IMAD.U32 R3, R4, 0x10000, RZ ;  /* 0x0001000004037824 */ /* 0x000fe200078e00ff */
[----:B------:R-:W-:Y:S01]  /*6d00*/  FSETP.GEU.AND P4, PT, R17, 127, PT ;  /* 0x42fe00001100780b */ /* 0x000fe20003f8e000 */
[----:B------:R1:W2:Y:S01]  /*6d10*/  FRND R14, R2 ;  /* 0x00000002000e7307 */ /* 0x0002a20000201000 */
[----:B------:R-:W-:-:S02]  /*6d20*/  @!P0 FSEL R18, R18, -127, P2 ;  /* 0xc2fe000012128808 */ /* 0x000fc40001000000 */
[----:B------:R-:W-:-:S04]  /*6d30*/  FSETP.NAN.AND P0, PT, R19, R19, PT ;  /* 0x000000131300720b */ /* 0x000fc80003f08000 */
[----:B------:R-:W-:Y:S01]  /*6d40*/  @!P3 FSEL R19, R19, -127, P0 ;  /* 0xc2fe00001313b808 */ /* 0x000fe20000000000 */
[----:B------:R-:W3:Y:S01]  /*6d50*/  FRND R16, R16 ;  /* 0x0000001000107307 */ /* 0x000ee20000201000 */
[----:B-1----:R-:W-:Y:S01]  /*6d60*/  FMUL R2, R0, R3 ;  /* 0x0000000300027220 */ /* 0x002fe20000400000 */
[C---:B0-----:R-:W-:Y:S01]  /*6d70*/  FSETP.GT.AND P2, PT, R9.reuse, -127, PT ;  /* 0xc2fe00000900780b */ /* 0x041fe20003f44000 */
[----:B------:R-:W-:Y:S01]  /*6d80*/  IMAD.U32 R3, R6, 0x10000, RZ ;  /* 0x0001000006037824 */ /* 0x000fe200078e00ff */
[----:B------:R-:W-:-:S03]  /*6d90*/  FSETP.NAN.AND P3, PT, R9, R9, PT ;  /* 0x000000090900720b */ /* 0x000fc60003f68000 */
[----:B------:R-:W-:Y:S01]  /*6da0*/  FMUL R3, R0, R3 ;  /* 0x0000000300037220 */ /* 0x000fe20000400000 */
[C---:B--2---:R-:W-:Y:S01]  /*6db0*/  FSETP.GT.AND P5, PT, R14.reuse, -127, PT ;  /* 0xc2fe00000e00780b */ /* 0x044fe20003fa4000 */
[----:B------:R-:W0:Y:S01]  /*6dc0*/  F2I.S16.TRUNC.NTZ R6, R17 ;  /* 0x0000001100067305 */ /* 0x000e22000020e900 */
[----:B------:R-:W-:-:S05]  /*6dd0*/  FSETP.NAN.AND P0, PT, R14, R14, PT ;  /* 0x0000000e0e00720b */ /* 0x000fca0003f08000 */
[----:B------:R-:W-:Y:S02]  /*6de0*/  @!P2 FSEL R9, R9, -127, P3 ;  /* 0xc2fe00000909a808 */ /* 0x000fe40001800000 */
[----:B------:R-:W1:Y:S01]  /*6df0*/  FRND R8, R8 ;  /* 0x0000000800087307 */ /* 0x000e620000201000 */
[----:B------:R-:W-:Y:S02]  /*6e00*/  FSETP.GT.AND P3, PT, R20, -127, PT ;  /* 0xc2fe00001400780b */ /* 0x000fe40003f64000 */
[----:B------:R-:W-:Y:S02]  /*6e10*/  FSETP.GEU.AND P2, PT, R15, 127, PT ;  /* 0x42fe00000f00780b */ /* 0x000fe40003f4e000 */
[----:B------:R-:W-:Y:S02]  /*6e20*/  @!P5 FSEL R14, R14, -127, P0 ;  /* 0xc2fe00000e0ed808 */ /* 0x000fe40000000000 */
[----:B---3--:R-:W-:Y:S01]  /*6e30*/  FSETP.GT.AND P0, PT, R16, -127, PT ;  /* 0xc2fe00001000780b */ /* 0x008fe20003f04000 */
[----:B------:R-:W2:Y:S01]  /*6e40*/  F2I.S16.TRUNC.NTZ R10, R15 ;  /* 0x0000000f000a7305 */ /* 0x000ea2000020e900 */
[----:B------:R-:W-:-:S02]  /*6e50*/  FSETP.NAN.AND P5, PT, R17, R17, PT ;  /* 0x000000111100720b */ /* 0x000fc40003fa8000 */
[----:B0-----:R-:W-:Y:S02]  /*6e60*/  LOP3.LUT R17, R6, 0xffff, RZ, 0xc0, !PT ;  /* 0x0000ffff06117812 */ /* 0x001fe400078ec0ff */
[----:B------:R-:W-:Y:S02]  /*6e70*/  FSETP.NAN.AND P6, PT, R16, R16, PT ;  /* 0x000000101000720b */ /* 0x000fe40003fc8000 */
[----:B------:R-:W-:Y:S01]  /*6e80*/  @P4 SEL R17, R17, 0x7f, P5 ;  /* 0x0000007f11114807 */ /* 0x000fe20002800000 */
[----:B------:R-:W0:Y:S01]  /*6e90*/  FRND R11, R11 ;  /* 0x0000000b000b7307 */ /* 0x000e220000201000 */
[----:B-1----:R-:W-:Y:S02]  /*6ea0*/  FSETP.GT.AND P5, PT, R8, -127, PT ;  /* 0xc2fe00000800780b */ /* 0x002fe40003fa4000 */
[----:B------:R-:W-:Y:S02]  /*6eb0*/  FSETP.NAN.AND P4, PT, R15, R15, PT ;  /* 0x0000000f0f00720b */ /* 0x000fe40003f88000 */
[----:B------:R-:W-:-:S02]  /*6ec0*/  @!P0 FSEL R16, R16, -127, P6 ;  /* 0xc2fe000010108808 */ /* 0x000fc40003000000 */
[----:B------:R-:W-:Y:S01]  /*6ed0*/  FSETP.GEU.AND P0, PT, R14, 127, PT ;  /* 0x42fe00000e00780b */ /* 0x000fe20003f0e000 */
[----:B------:R-:W1:Y:S01]  /*6ee0*/  F2I.S16.TRUNC.NTZ R4, R14 ;  /* 0x0000000e00047305 */ /* 0x000e62000020e900 */
[----:B------:R-:W-:Y:S02]  /*6ef0*/  FSETP.NAN.AND P6, PT, R20, R20, PT ;  /* 0x000000141400720b */ /* 0x000fe40003fc8000 */
[----:B--2---:R-:W-:Y:S02]  /*6f00*/  LOP3.LUT R15, R10, 0xffff, RZ, 0xc0, !PT ;  /* 0x0000ffff0a0f7812 */ /* 0x004fe400078ec0ff */
[----:B------:R-:W-:Y:S02]  /*6f10*/  @!P3 FSEL R20, R20, -127, P6 ;  /* 0xc2fe00001414b808 */ /* 0x000fe40003000000 */
[----:B------:R-:W-:Y:S01]  /*6f20*/  FSETP.GEU.AND P3, PT, R9, 127, PT ;  /* 0x42fe00000900780b */ /* 0x000fe20003f6e000 */
[----:B------:R-:W2:Y:S01]  /*6f30*/  FRND R2, R2 ;  /* 0x0000000200027307 */ /* 0x000ea20000201000 */
[----:B------:R-:W-:-:S02]  /*6f40*/  @P2 SEL R15, R15, 0x7f, P4 ;  /* 0x0000007f0f0f2807 */ /* 0x000fc40002000000 */
[----:B------:R-:W-:Y:S02]  /*6f50*/  FSETP.NAN.AND P2, PT, R14, R14, PT ;  /* 0x0000000e0e00720b */ /* 0x000fe40003f48000 */
[----:B0-----:R-:W-:Y:S02]  /*6f60*/  FSETP.GT.AND P4, PT, R11, -127, PT ;  /* 0xc2fe00000b00780b */ /* 0x001fe40003f84000 */
[----:B------:R-:W-:Y:S01]  /*6f70*/  FSETP.NAN.AND P6, PT, R8, R8, PT ;  /* 0x000000080800720b */ /* 0x000fe20003fc8000 */
[----:B------:R-:W0:Y:S01]  /*6f80*/  F2I.S16.TRUNC.NTZ R6, R9 ;  /* 0x0000000900067305 */ /* 0x000e22000020e900 */
[----:B-1----:R-:W-:Y:S02]  /*6f90*/  LOP3.LUT R4, R4, 0xffff, RZ, 0xc0, !PT ;  /* 0x0000ffff04047812 */ /* 0x002fe400078ec0ff */
[----:B------:R-:W-:Y:S02]  /*6fa0*/  @!P5 FSEL R8, R8, -127, P6 ;  /* 0xc2fe00000808d808 */ /* 0x000fe40003000000 */
[----:B------:R-:W-:-:S02]  /*6fb0*/  @P0 SEL R4, R4, 0x7f, P2 ;  /* 0x0000007f04040807 */ /* 0x000fc40001000000 */
[----:B------:R-:W-:Y:S01]  /*6fc0*/  FSETP.NAN.AND P5, PT, R9, R9, PT ;  /* 0x000000090900720b */ /* 0x000fe20003fa8000 */
[----:B------:R-:W1:Y:S01]  /*6fd0*/  FRND R13, R13 ;  /* 0x0000000d000d7307 */ /* 0x000e620000201000 */
[----:B------:R-:W-:Y:S02]  /*6fe0*/  FSETP.GEU.AND P2, PT, R18, 127, PT ;  /* 0x42fe00001200780b */ /* 0x000fe40003f4e000 */
[----:B--2---:R-:W-:Y:S02]  /*6ff0*/  FSETP.GT.AND P0, PT, R2, -127, PT ;  /* 0xc2fe00000200780b */ /* 0x004fe40003f04000 */
[----:B------:R-:W-:Y:S02]  /*7000*/  FSETP.NAN.AND P6, PT, R11, R11, PT ;  /* 0x0000000b0b00720b */ /* 0x000fe40003fc8000 */
[----:B------:R-:W-:Y:S01]  /*7010*/  PRMT R17, R17, 0x3340, R4 ;  /* 0x0000334011117816 */ /* 0x000fe20000000004 */
[----:B------:R-:W2:Y:S01]  /*7020*/  F2I.S16.TRUNC.NTZ R21, R18 ;  /* 0x0000001200157305 */ /* 0x000ea2000020e900 */
[----:B0-----:R-:W-:-:S02]  /*7030*/  LOP3.LUT R6, R6, 0xffff, RZ, 0xc0, !PT ;  /* 0x0000ffff06067812 */ /* 0x001fc400078ec0ff */
[----:B------:R-:W-:Y:S02]  /*7040*/  @!P4 FSEL R11, R11, -127, P6 ;  /* 0xc2fe00000b0bc808 */ /* 0x000fe40003000000 */
[----:B------:R-:W-:Y:S02]  /*7050*/  @P3 SEL R6, R6, 0x7f, P5 ;  /* 0x0000007f06063807 */ /* 0x000fe40002800000 */
[----:B------:R-:W-:Y:S01]  /*7060*/  FSETP.NAN.AND P4, PT, R18, R18, PT ;  /* 0x000000121200720b */ /* 0x000fe20003f88000 */
[----:B------:R-:W0:Y:S01]  /*7070*/  FRND R12, R12 ;  /* 0x0000000c000c7307 */ /* 0x000e220000201000 */
[----:B-1----:R-:W-:Y:S02]  /*7080*/  FSETP.GT.AND P5, PT, R13, -127, PT ;  /* 0xc2fe00000d00780b */ /* 0x002fe40003fa4000 */
[----:B------:R-:W-:Y:S02]  /*7090*/  FSETP.GEU.AND P3, PT, R19, 127, PT ;  /* 0x42fe00001300780b */ /* 0x000fe40003f6e000 */
[----:B------:R-:W-:-:S02]  /*70a0*/  FSETP.NAN.AND P6, PT, R2, R2, PT ;  /* 0x000000020200720b */ /* 0x000fc40003fc8000 */
[----:B------:R-:W-:Y:S01]  /*70b0*/  PRMT R6, R15, 0x3340, R6 ;  /* 0x000033400f067816 */ /* 0x000fe20000000006 */
[----:B------:R-:W1:Y:S01]  /*70c0*/  F2I.S16.TRUNC.NTZ R22, R19 ;  /* 0x0000001300167305 */ /* 0x000e62000020e900 */
[----:B--2---:R-:W-:Y:S02]  /*70d0*/  LOP3.LUT R14, R21, 0xffff, RZ, 0xc0, !PT ;  /* 0x0000ffff150e7812 */ /* 0x004fe400078ec0ff */
[----:B------:R-:W-:Y:S02]  /*70e0*/  @!P0 FSEL R2, R2, -127, P6 ;  /* 0xc2fe000002028808 */ /* 0x000fe40003000000 */
[----:B------:R-:W-:Y:S02]  /*70f0*/  @P2 SEL R14, R14, 0x7f, P4 ;  /* 0x0000007f0e0e2807 */ /* 0x000fe40002000000 */
[----:B------:R-:W-:Y:S01]  /*7100*/  FSETP.NAN.AND P6, PT, R13, R13, PT ;  /* 0x0000000d0d00720b */ /* 0x000fe20003fc8000 */
[----:B------:R-:W2:Y:S01]  /*7110*/  FRND R5, R5 ;  /* 0x0000000500057307 */ /* 0x000ea20000201000 */
[----:B0-----:R-:W-:-:S02]  /*7120*/  FSETP.GT.AND P2, PT, R12, -127, PT ;  /* 0xc2fe00000c00780b */ /* 0x001fc40003f44000 */
[----:B------:R-:W-:Y:S02]  /*7130*/  FSETP.GEU.AND P0, PT, R8, 127, PT ;  /* 0x42fe00000800780b */ /* 0x000fe40003f0e000 */
[----:B------:R-:W-:Y:S02]  /*7140*/  FSETP.NAN.AND P4, PT, R19, R19, PT ;  /* 0x000000131300720b */ /* 0x000fe40003f88000 */
[----:B------:R-:W-:Y:S01]  /*7150*/  @!P5 FSEL R13, R13, -127, P6 ;  /* 0xc2fe00000d0dd808 */ /* 0x000fe20003000000 */
[----:B------:R-:W0:Y:S01]  /*7160*/  F2I.S16.TRUNC.NTZ R9, R8 ;  /* 0x0000000800097305 */ /* 0x000e22000020e900 */
[----:B-1----:R-:W-:Y:S02]  /*7170*/  LOP3.LUT R19, R22, 0xffff, RZ, 0xc0, !PT ;  /* 0x0000ffff16137812 */ /* 0x002fe400078ec0ff */
[----:B------:R-:W-:Y:S02]  /*7180*/  FSETP.GEU.AND P5, PT, R11, 127, PT ;  /* 0x42fe00000b00780b */ /* 0x000fe40003fae000 */
[----:B------:R-:W-:-:S02]  /*7190*/  @P3 SEL R19, R19, 0x7f, P4 ;  /* 0x0000007f13133807 */ /* 0x000fc40002000000 */
[----:B------:R-:W-:Y:S01]  /*71a0*/  FSETP.NAN.AND P3, PT, R8, R8, PT ;  /* 0x000000080800720b */ /* 0x000fe20003f68000 */
[----:B------:R-:W1:Y:S01]  /*71b0*/  FRND R3, R3 ;  /* 0x0000000300037307 */ /* 0x000e620000201000 */
[----:B--2---:R-:W-:Y:S02]  /*71c0*/  FSETP.GT.AND P6, PT, R5, -127, PT ;  /* 0xc2fe00000500780b */ /* 0x004fe40003fc4000 */
[----:B------:R-:W-:-:S04]  /*71d0*/  FSETP.NAN.AND P4, PT, R12, R12, PT ;  /* 0x0000000c0c00720b */ /* 0x000fc80003f88000 */
[----:B------:R-:W-:Y:S01]  /*71e0*/  @!P2 FSEL R12, R12, -127, P4 ;  /* 0xc2fe00000c0ca808 */ /* 0x000fe20002000000 */
[----:B------:R-:W2:Y:S01]  /*71f0*/  F2I.S16.TRUNC.NTZ R10, R11 ;  /* 0x0000000b000a7305 */ /* 0x000ea2000020e900 */
[----:B0-----:R-:W-:Y:S02]  /*7200*/  LOP3.LUT R9, R9, 0xffff, RZ, 0xc0, !PT ;  /* 0x0000ffff09097812 */ /* 0x001fe400078ec0ff */
[----:B------:R-:W-:Y:S02]  /*7210*/  FSETP.NAN.AND P4, PT, R5, R5, PT ;  /* 0x000000050500720b */ /* 0x000fe40003f88000 */
[----:B------:R-:W-:Y:S02]  /*7220*/  @P0 SEL R9, R9, 0x7f, P3 ;  /* 0x0000007f09090807 */ /* 0x000fe40001800000 */
[----:B------:R-:W-:Y:S01]  /*7230*/  FSETP.NAN.AND P2, PT, R11, R11, PT ;  /* 0x0000000b0b00720b */ /* 0x000fe20003f48000 */
[----:B------:R-:W0:Y:S01]  /*7240*/  FRND R7, R7 ;  /* 0x0000000700077307 */ /* 0x000e220000201000 */
[----:B-1----:R-:W-:-:S02]  /*7250*/  FSETP.GT.AND P0, PT, R3, -127, PT ;  /* 0xc2fe00000300780b */ /* 0x002fc40003f04000 */
[----:B------:R-:W-:Y:S02]  /*7260*/  @!P6 FSEL R5, R5, -127, P4 ;  /* 0xc2fe00000505e808 */ /* 0x000fe40002000000 */
[----:B------:R-:W-:Y:S02]  /*7270*/  FSETP.GEU.AND P3, PT, R2, 127, PT ;  /* 0x42fe00000200780b */ /* 0x000fe40003f6e000 */
[----:B------:R-:W-:Y:S01]  /*7280*/  FSETP.NAN.AND P6, PT, R3, R3, PT ;  /* 0x000000030300720b */ /* 0x000fe20003fc8000 */
[----:B------:R-:W1:Y:S01]  /*7290*/  F2I.S16.TRUNC.NTZ R18, R2 ;  /* 0x0000000200127305 */ /* 0x000e62000020e900 */
[----:B--2---:R-:W-:Y:S02]  /*72a0*/  LOP3.LUT R10, R10, 0xffff, RZ, 0xc0, !PT ;  /* 0x0000ffff0a0a7812 */ /* 0x004fe400078ec0ff */
[----:B------:R-:W-:Y:S02]  /*72b0*/  PRMT R9, R14, 0x3340, R9 ;  /* 0x000033400e097816 */ /* 0x000fe40000000009 */
[----:B------:R-:W-:-:S02]  /*72c0*/  @P5 SEL R10, R10, 0x7f, P2 ;  /* 0x0000007f0a0a5807 */ /* 0x000fc40001000000 */
[----:B------:R-:W-:Y:S01]  /*72d0*/  FSETP.NAN.AND P5, PT, R2, R2, PT ;  /* 0x000000020200720b */ /* 0x000fe20003fa8000 */
[----:B------:R-:W2:Y:S01]  /*72e0*/  F2I.S16.TRUNC.NTZ R23, R16 ;  /* 0x0000001000177305 */ /* 0x000ea2000020e900 */
[----:B0-----:R-:W-:Y:S02]  /*72f0*/  FSETP.GT.AND P4, PT, R7, -127, PT ;  /* 0xc2fe00000700780b */ /* 0x001fe40003f84000 */
[----:B------:R-:W-:Y:S02]  /*7300*/  FSETP.GEU.AND P2, PT, R16, 127, PT ;  /* 0x42fe00001000780b */ /* 0x000fe40003f4e000 */
[----:B------:R-:W-:Y:S02]  /*7310*/  @!P0 FSEL R3, R3, -127, P6 ;  /* 0xc2fe000003038808 */ /* 0x000fe40003000000 */
[----:B------:R-:W-:Y:S01]  /*7320*/  FSETP.NAN.AND P6, PT, R7, R7, PT ;  /* 0x000000070700720b */ /* 0x000fe20003fc8000 */
[----:B------:R-:W0:Y:S01]  /*7330*/  F2I.S16.TRUNC.NTZ R2, R5 ;  /* 0x0000000500027305 */ /* 0x000e22000020e900 */
[----:B-1----:R-:W-:-:S02]  /*7340*/  LOP3.LUT R18, R18, 0xffff, RZ, 0xc0, !PT ;  /* 0x0000ffff12127812 */ /* 0x002fc400078ec0ff */
[----:B------:R-:W-:Y:S02]  /*7350*/  FSETP.GEU.AND P0, PT, R5, 127, PT ;  /* 0x42fe00000500780b */ /* 0x000fe40003f0e000 */
[----:B------:R-:W-:Y:S02]  /*7360*/  @P3 SEL R18, R18, 0x7f, P5 ;  /* 0x0000007f12123807 */ /* 0x000fe40002800000 */
[----:B------:R-:W-:Y:S01]  /*7370*/  @!P4 FSEL R7, R7, -127, P6 ;  /* 0xc2fe00000707c808 */ /* 0x000fe20003000000 */
[----:B------:R-:W1:Y:S01]  /*7380*/  F2I.S16.TRUNC.NTZ R24, R20 ;  /* 0x0000001400187305 */ /* 0x000e62000020e900 */
[----:B------:R-:W-:Y:S02]  /*7390*/  FSETP.NAN.AND P5, PT, R16, R16, PT ;  /* 0x000000101000720b */ /* 0x000fe40003fa8000 */
[----:B--2---:R-:W-:Y:S02]  /*73a0*/  LOP3.LUT R23, R23, 0xffff, RZ, 0xc0, !PT ;  /* 0x0000ffff17177812 */ /* 0x004fe400078ec0ff */
[----:B------:R-:W-:-:S02]  /*73b0*/  FSETP.GEU.AND P3, PT, R20, 127, PT ;  /* 0x42fe00001400780b */ /* 0x000fc40003f6e000 */
[----:B------:R-:W-:Y:S01]  /*73c0*/  FSETP.NAN.AND P6, PT, R5, R5, PT ;  /* 0x000000050500720b */ /* 0x000fe20003fc8000 */
[----:B------:R-:W2:Y:S01]  /*73d0*/  F2I.S16.TRUNC.NTZ R8, R13 ;  /* 0x0000000d00087305 */ /* 0x000ea2000020e900 */
[----:B------:R-:W-:Y:S02]  /*73e0*/  @P2 SEL R23, R23, 0x7f, P5 ;  /* 0x0000007f17172807 */ /* 0x000fe40002800000 */
[----:B------:R-:W-:Y:S02]  /*73f0*/  FSETP.GEU.AND P2, PT, R13, 127, PT ;  /* 0x42fe00000d00780b */ /* 0x000fe40003f4e000 */
[----:B0-----:R-:W-:Y:S02]  /*7400*/  LOP3.LUT R2, R2, 0xffff, RZ, 0xc0, !PT ;  /* 0x0000ffff02027812 */ /* 0x001fe400078ec0ff */
[----:B------:R-:W-:Y:S01]  /*7410*/  FSETP.NAN.AND P5, PT, R20, R20, PT ;  /* 0x000000141400720b */ /* 0x000fe20003fa8000 */
[----:B------:R-:W0:Y:S01]  /*7420*/  F2I.S16.TRUNC.NTZ R5, R7 ;  /* 0x0000000700057305 */ /* 0x000e22000020e900 */
[----:B------:R-:W-:-:S02]  /*7430*/  @P0 SEL R2, R2, 0x7f, P6 ;  /* 0x0000007f02020807 */ /* 0x000fc40003000000 */
[----:B-1----:R-:W-:Y:S02]  /*7440*/  LOP3.LUT R11, R24, 0xffff, RZ, 0xc0, !PT ;  /* 0x0000ffff180b7812 */ /* 0x002fe400078ec0ff */
[----:B------:R-:W-:Y:S02]  /*7450*/  FSETP.GEU.AND P0, PT, R7, 127, PT ;  /* 0x42fe00000700780b */ /* 0x000fe40003f0e000 */
[----:B------:R-:W-:Y:S01]  /*7460*/  FSETP.NAN.AND P4, PT, R13, R13, PT ;  /* 0x0000000d0d00720b */ /* 0x000fe20003f88000 */
[----:B------:R-:W1:Y:S01]  /*7470*/  F2I.S16.TRUNC.NTZ R21, R12 ;  /* 0x0000000c00157305 */ /* 0x000e62000020e900 */
[----:B------:R-:W-:Y:S02]  /*7480*/  @P3 SEL R11, R11, 0x7f, P5 ;  /* 0x0000007f0b0b3807 */ /* 0x000fe40002800000 */
[----:B--2---:R-:W-:Y:S02]  /*7490*/  LOP3.LUT R13, R8, 0xffff, RZ, 0xc0, !PT ;  /* 0x0000ffff080d7812 */ /* 0x004fe400078ec0ff */
[----:B------:R-:W-:-:S02]  /*74a0*/  FSETP.GEU.AND P3, PT, R12, 127, PT ;  /* 0x42fe00000c00780b */ /* 0x000fc40003f6e000 */
[----:B------:R-:W-:Y:S01]  /*74b0*/  FSETP.GEU.AND P5, PT, R3, 127, PT ;  /* 0x42fe00000300780b */ /* 0x000fe20003fae000 */
[----:B------:R-:W2:Y:S01]  /*74c0*/  F2I.S16.TRUNC.NTZ R4, R3 ;  /* 0x0000000300047305 */ /* 0x000ea2000020e900 */
[----:B------:R-:W-:Y:S02]  /*74d0*/  @P2 SEL R13, R13, 0x7f, P4 ;  /* 0x0000007f0d0d2807 */ /* 0x000fe40002000000 */
[----:B------:R-:W-:Y:S02]  /*74e0*/  FSETP.NAN.AND P4, PT, R7, R7, PT ;  /* 0x000000070700720b */ /* 0x000fe40003f88000 */
[----:B0-----:R-:W-:Y:S02]  /*74f0*/  LOP3.LUT R5, R5, 0xffff, RZ, 0xc0, !PT ;  /* 0x0000ffff05057812 */ /* 0x001fe400078ec0ff */
[----:B------:R-:W-:Y:S02]  /*7500*/  FSETP.NAN.AND P2, PT, R3, R3, PT ;  /* 0x000000030300720b */ /* 0x000fe40003f48000 */
[----:B------:R-:W-:-:S02]  /*7510*/  @P0 SEL R5, R5, 0x7f, P4 ;  /* 0x0000007f05050807 */ /* 0x000fc40002000000 */
[----:B------:R-:W-:Y:S02]  /*7520*/  PRMT R11, R11, 0x3340, R2 ;  /* 0x000033400b0b7816 */ /* 0x000fe40000000002 */
[----:B------:R-:W-:Y:S02]  /*7530*/  FSETP.NAN.AND P6, PT, R12, R12, PT ;  /* 0x0000000c0c00720b */ /* 0x000fe40003fc8000 */
[----:B-1----:R-:W-:Y:S02]  /*7540*/  LOP3.LUT R8, R21, 0xffff, RZ, 0xc0, !PT ;  /* 0x0000ffff15087812 */ /* 0x002fe400078ec0ff */
[----:B--2---:R-:W-:Y:S02]  /*7550*/  LOP3.LUT R4, R4, 0xffff, RZ, 0xc0, !PT ;  /* 0x0000ffff04047812 */ /* 0x004fe400078ec0ff */
[----:B------:R-:W-:Y:S02]  /*7560*/  SHF.R.S32.HI R3, RZ, 0x1f, R25 ;  /* 0x0000001fff037819 */ /* 0x000fe40000011419 */
[----:B------:R-:W-:-:S02]  /*7570*/  IADD3 R2, P0, R25, c[0x0][0x1c0], RZ ;  /* 0x0000700019027a10 */ /* 0x000fc40007f1e0ff */
[----:B------:R-:W-:Y:S02]  /*7580*/  @P3 SEL R8, R8, 0x7f, P6 ;  /* 0x0000007f08083807 */ /* 0x000fe40003000000 */
[----:B------:R-:W-:Y:S02]  /*7590*/  @P5 SEL R4, R4, 0x7f, P2 ;  /* 0x0000007f04045807 */ /* 0x000fe40001000000 */
[----:B------:R-:W-:Y:S02]  /*75a0*/  IADD3.X R3, R3, c[0x0][0x1c4], RZ, P0, !PT ;  /* 0x0000710003037a10 */ /* 0x000fe400007fe4ff */
[----:B------:R-:W-:Y:S02]  /*75b0*/  PLOP3.LUT P0, PT, PT, PT, UP0, 0x40, 0x0 ;  /* 0x000000000000781c */ /* 0x000fe40003f0e808 */
[----:B------:R-:W-:Y:S02]  /*75c0*/  PRMT R10, R19, 0x3340, R10 ;  /* 0x00003340130a7816 */ /* 0x000fe4000000000a */
[----:B------:R-:W-:-:S02]  /*75d0*/  PRMT R18, R23, 0x3340, R18 ;  /* 0x0000334017127816 */ /* 0x000fc40000000012 */
[----:B------:R-:W-:Y:S02]  /*75e0*/  PRMT R4, R13, 0x3340, R4 ;  /* 0x000033400d047816 */ /* 0x000fe40000000004 */
[----:B------:R-:W-:Y:S02]  /*75f0*/  PRMT R5, R8, 0x3340, R5 ;  /* 0x0000334008057816 */ /* 0x000fe40000000005 */
[----:B------:R-:W-:Y:S02]  /*7600*/  PRMT R9, R9, 0x5410, R10 ;  /* 0x0000541009097816 */ /* 0x000fe4000000000a */
[----:B------:R-:W-:Y:S02]  /*7610*/  PRMT R10, R18, 0x5410, R11 ;  /* 0x00005410120a7816 */ /* 0x000fe4000000000b */
[----:B------:R-:W-:Y:S02]  /*7620*/  PRMT R8, R17, 0x5410, R6 ;  /* 0x0000541011087816 */ /* 0x000fe40000000006 */
[----:B------:R-:W-:-:S05]  /*7630*/  PRMT R11, R4, 0x5410, R5 ;  /* 0x00005410040b7816 */ /* 0x000fca0000000005 */
[----:B------:R0:W-:Y:S01]  /*7640*/  @!P1 STG.E.128 [R2.64], R8 ;  /* 0x0000000802009986 */ /* 0x0001e2000c101d06 */
[----:B------:R-:W-:Y:S05]  /*7650*/  @P0 BRA `(.L_x_5) ;  /* 0xfffff26000000947 */ /* 0x000fea000383ffff */
[----:B------:R-:W-:Y:S05]  /*7660*/  EXIT ;  /* 0x000000000000794d */ /* 0x000fea0003800000 */
.L_x_6:
[----:B------:R-:W-:-:S00]  /*7670*/  BRA `(.L_x_6) ;  /* 0xfffffff000007947 */ /* 0x000fc0000383ffff */
[----:B------:R-:W-:-:S00]  /*7680*/  NOP ;  /* 0x0000000000007918 */ /* 0x000fc00000000000 */
[----:B------:R-:W-:-:S00]  /*7690*/  NOP ;  /* 0x0000000000007918 */ /* 0x000fc00000000000 */
[----:B------:R-:W-:-:S00]  /*76a0*/  NOP ;  /* 0x0000000000007918 */ /* 0x000fc00000000000 */
[----:B------:R-:W-:-:S00]  /*76b0*/  NOP ;  /* 0x0000000000007918 */ /* 0x000fc00000000000 */
[----:B------:R-:W-:-:S00]  /*76c0*/  NOP ;  /* 0x0000000000007918 */ /* 0x000fc00000000000 */
[----:B------:R-:W-:-:S00]  /*76d0*/  NOP ;  /* 0x0000000000007918 */ /* 0x000fc00000000000 */
[----:B------:R-:W-:-:S00]  /*76e0*/  NOP ;  /* 0x0000000000007918 */ /* 0x000fc00000000000 */
[----:B------:R-:W-:-:S00]  /*76f0*/  NOP ;  /* 0x0000000000007918 */ /* 0x000fc00000000000 */
.L_x_7:


//--------------------- .nv.global.init           --------------------------
	.section	.nv.global.init,"aw",@progbits
.nv.global.init:
	.type		_$_str,@object
	.size		_$_str,(.L_0 - _$_str)
_$_str:
        /*0000*/ 	.byte	0x5f, 0x5f, 0x43, 0x55, 0x44, 0x41, 0x5f, 0x46, 0x54, 0x5a, 0x00
.L_0:


//--------------------- .nv.shared.triton_red_fused__to_copy_add_amax_amin_clamp_mul_native_layer_norm_reciprocal_12 --------------------------
	.section	.nv.shared.triton_red_fused__to_copy_add_amax_amin_clamp_mul_native_layer_norm_reciprocal_12,"aw",@nobits
	.sectionflags	@""
	.align	16
